// auto-generated by cutlass_sweep.gemm — config: {"arch": "sm_90", "cluster_m": 4, "cluster_n": 4, "dtype": "tf32", "dtype_b": "tf32", "layout": "nt", "stages": 0, "tile_k": 32, "tile_m": 128, "tile_n": 256}
#include "cutlass/cutlass.h"
#include "cutlass/gemm/collective/collective_builder.hpp"
#include "cutlass/gemm/device/gemm_universal_adapter.h"
#include "cutlass/gemm/kernel/gemm_universal.hpp"
#include "cutlass/epilogue/collective/collective_builder.hpp"

using ElemA = cutlass::tfloat32_t;
using ElemB = cutlass::tfloat32_t;
using ElemCD = cutlass::tfloat32_t;
using Acc  = float;
using TileShape    = cute::Shape<cute::_128, cute::_256, cute::_32>;
using ClusterShape = cute::Shape<cute::_4, cute::_4, cute::_1>;

using CollectiveEpilogue = typename cutlass::epilogue::collective::CollectiveBuilder<
    cutlass::arch::Sm90, cutlass::arch::OpClassTensorOp,
    TileShape, ClusterShape,
    cutlass::epilogue::collective::EpilogueTileAuto,
    Acc, Acc,
    ElemCD, cutlass::layout::RowMajor, 128 / cutlass::sizeof_bits<ElemCD>::value,
    ElemCD, cutlass::layout::RowMajor, 128 / cutlass::sizeof_bits<ElemCD>::value,
    cutlass::epilogue::collective::EpilogueScheduleAuto
  >::CollectiveOp;

using CollectiveMainloop = typename cutlass::gemm::collective::CollectiveBuilder<
    cutlass::arch::Sm90, cutlass::arch::OpClassTensorOp,
    ElemA, cutlass::layout::RowMajor, 128 / cutlass::sizeof_bits<ElemA>::value,
    ElemB, cutlass::layout::ColumnMajor, 128 / cutlass::sizeof_bits<ElemB>::value,
    Acc,
    TileShape, ClusterShape,
    cutlass::gemm::collective::StageCountAutoCarveout<static_cast<int>(sizeof(typename CollectiveEpilogue::SharedStorage))>,
    cutlass::gemm::collective::KernelScheduleAuto
  >::CollectiveOp;

using GemmKernel = cutlass::gemm::kernel::GemmUniversal<
    cute::Shape<int,int,int,int>,
    CollectiveMainloop,
    CollectiveEpilogue
>;
using Gemm = cutlass::gemm::device::GemmUniversalAdapter<GemmKernel>;

// Force the device kernel symbol into the cubin without needing a host main.
auto* _anchor = &cutlass::device_kernel<GemmKernel>;


// ===== COMPILED SASS (sm_90a) =====

	.target	sm_90a

	.elftype	@"ET_EXEC"


//--------------------- .note.nv.tkinfo           --------------------------
	.section	.note.nv.tkinfo,"",@"SHT_NOTE"
	.sectionflags	@"SHF_NOTE_NV_TKINFO"
	.tkinfo
        /*0018*/ 	.word	0x00000002
        /*0030*/ 	.string	""
        /*0030*/ 	.string	"ptxas"
        /*0030*/ 	.string	"Cuda compilation tools, release 13.0, V13.0.88"
        /*0030*/ 	.string	"Build cuda_13.0.r13.0/compiler.36424714_0"
        /*0030*/ 	.string	"-arch sm_90a -m 64 "



//--------------------- .note.nv.cuinfo           --------------------------
	.section	.note.nv.cuinfo,"",@"SHT_NOTE"
	.sectionflags	@"SHF_NOTE_NV_CUINFO"
        /*0018*/ 	.short	0x0002
        /*001a*/ 	.short	0x005a
        /*001c*/ 	.short	0x0082
	.zero		2


//--------------------- .nv.info                  --------------------------
	.section	.nv.info,"",@"SHT_CUDA_INFO"
	.align	4


	//----- nvinfo : EIATTR_REGCOUNT
	.align		4
        /*0000*/ 	.byte	0x04, 0x2f
        /*0002*/ 	.short	(.L_15 - .L_14)
	.align		4
.L_14:
        /*0004*/ 	.word	index@(_ZN7cutlass13device_kernelINS_4gemm6kernel13GemmUniversalIN4cute5tupleIJiiiiEEENS1_10collective13CollectiveMmaINS1_34MainloopSm90TmaGmmaWarpSpecializedILi4ENS5_IJNS4_1CILi4EEESB_NSA_ILi1EEEEEENS1_35KernelTmaWarpSpecializedCooperativeEEENS5_IJNSA_ILi128EEENSA_ILi256EEENSA_ILi32EEEEEENS_10tfloat32_tENS5_IJlSC_lEEESK_SL_NS4_8TiledMMAINS4_8MMA_AtomIJNS4_4SM904GMMA30MMA_64x256x8_F32TF32TF32_SS_TNILNSP_7ScaleInE1ELSR_1EEEEEENS4_6LayoutINS5_IJNSA_ILi2EEESC_SC_EEENS5_IJSC_NSA_ILi0EEESX_EEEEENS5_IJNS4_10UnderscoreES10_S10_EEEEENS4_23SM90_TMA_LOAD_MULTICASTENS4_14ComposedLayoutINS4_7SwizzleILi3ELi4ELi3EEENS4_18smem_ptr_flag_bitsILi32EEENSU_INS5_IJNSA_ILi8EEESI_EEENS5_IJSI_SC_EEEEEEEvNS4_8identityES13_S1D_vS1E_EENS_8epilogue10collective6detail29Sm90TmaWarpSpecializedAdapterINS1H_15DefaultEpilogueISK_SL_SL_NS1G_6thread17LinearCombinationISK_Li1EffLNS1L_9ScaleType4KindE0ELNS_15FloatRoundStyleE2ESK_EENS1_15EpilogueDefaultEEEEEvvEEEEvNT_6ParamsE)
        /*0008*/ 	.word	0x000000a8


	//----- nvinfo : EIATTR_FRAME_SIZE
	.align		4
.L_15:
        /*000c*/ 	.byte	0x04, 0x11
        /*000e*/ 	.short	(.L_17 - .L_16)
	.align		4
.L_16:
        /*0010*/ 	.word	index@(_ZN7cutlass13device_kernelINS_4gemm6kernel13GemmUniversalIN4cute5tupleIJiiiiEEENS1_10collective13CollectiveMmaINS1_34MainloopSm90TmaGmmaWarpSpecializedILi4ENS5_IJNS4_1CILi4EEESB_NSA_ILi1EEEEEENS1_35KernelTmaWarpSpecializedCooperativeEEENS5_IJNSA_ILi128EEENSA_ILi256EEENSA_ILi32EEEEEENS_10tfloat32_tENS5_IJlSC_lEEESK_SL_NS4_8TiledMMAINS4_8MMA_AtomIJNS4_4SM904GMMA30MMA_64x256x8_F32TF32TF32_SS_TNILNSP_7ScaleInE1ELSR_1EEEEEENS4_6LayoutINS5_IJNSA_ILi2EEESC_SC_EEENS5_IJSC_NSA_ILi0EEESX_EEEEENS5_IJNS4_10UnderscoreES10_S10_EEEEENS4_23SM90_TMA_LOAD_MULTICASTENS4_14ComposedLayoutINS4_7SwizzleILi3ELi4ELi3EEENS4_18smem_ptr_flag_bitsILi32EEENSU_INS5_IJNSA_ILi8EEESI_EEENS5_IJSI_SC_EEEEEEEvNS4_8identityES13_S1D_vS1E_EENS_8epilogue10collective6detail29Sm90TmaWarpSpecializedAdapterINS1H_15DefaultEpilogueISK_SL_SL_NS1G_6thread17LinearCombinationISK_Li1EffLNS1L_9ScaleType4KindE0ELNS_15FloatRoundStyleE2ESK_EENS1_15EpilogueDefaultEEEEEvvEEEEvNT_6ParamsE)
        /*0014*/ 	.word	0x00000000


	//----- nvinfo : EIATTR_MIN_STACK_SIZE
	.align		4
.L_17:
        /*0018*/ 	.byte	0x04, 0x12
        /*001a*/ 	.short	(.L_19 - .L_18)
	.align		4
.L_18:
        /*001c*/ 	.word	index@(_ZN7cutlass13device_kernelINS_4gemm6kernel13GemmUniversalIN4cute5tupleIJiiiiEEENS1_10collective13CollectiveMmaINS1_34MainloopSm90TmaGmmaWarpSpecializedILi4ENS5_IJNS4_1CILi4EEESB_NSA_ILi1EEEEEENS1_35KernelTmaWarpSpecializedCooperativeEEENS5_IJNSA_ILi128EEENSA_ILi256EEENSA_ILi32EEEEEENS_10tfloat32_tENS5_IJlSC_lEEESK_SL_NS4_8TiledMMAINS4_8MMA_AtomIJNS4_4SM904GMMA30MMA_64x256x8_F32TF32TF32_SS_TNILNSP_7ScaleInE1ELSR_1EEEEEENS4_6LayoutINS5_IJNSA_ILi2EEESC_SC_EEENS5_IJSC_NSA_ILi0EEESX_EEEEENS5_IJNS4_10UnderscoreES10_S10_EEEEENS4_23SM90_TMA_LOAD_MULTICASTENS4_14ComposedLayoutINS4_7SwizzleILi3ELi4ELi3EEENS4_18smem_ptr_flag_bitsILi32EEENSU_INS5_IJNSA_ILi8EEESI_EEENS5_IJSI_SC_EEEEEEEvNS4_8identityES13_S1D_vS1E_EENS_8epilogue10collective6detail29Sm90TmaWarpSpecializedAdapterINS1H_15DefaultEpilogueISK_SL_SL_NS1G_6thread17LinearCombinationISK_Li1EffLNS1L_9ScaleType4KindE0ELNS_15FloatRoundStyleE2ESK_EENS1_15EpilogueDefaultEEEEEvvEEEEvNT_6ParamsE)
        /*0020*/ 	.word	0x00000000
.L_19:


//--------------------- .nv.compat                --------------------------
	.section	.nv.compat,"",@"SHT_CUDA_COMPAT_INFO"
	.align	4
        /*0000*/ 	.byte	0x02, 0x09, 0x01, 0x00, 0x02, 0x02, 0x04, 0x00, 0x02, 0x05, 0x05, 0x00, 0x03, 0x07, 0x01, 0x01
        /*0010*/ 	.byte	0x02, 0x03, 0x01, 0x00, 0x02, 0x06, 0x01, 0x00, 0x04, 0x0b, 0x08, 0x00, 0x00, 0x00, 0x00, 0x00
        /*0020*/ 	.byte	0x00, 0x00, 0x00, 0x00


//--------------------- .nv.info._ZN7cutlass13device_kernelINS_4gemm6kernel13GemmUniversalIN4cute5tupleIJiiiiEEENS1_10collective13CollectiveMmaINS1_34MainloopSm90TmaGmmaWarpSpecializedILi4ENS5_IJNS4_1CILi4EEESB_NSA_ILi1EEEEEENS1_35KernelTmaWarpSpecializedCooperativeEEENS5_IJNSA_ILi128EEENSA_ILi256EEENSA_ILi32EEEEEENS_10tfloat32_tENS5_IJlSC_lEEESK_SL_NS4_8TiledMMAINS4_8MMA_AtomIJNS4_4SM904GMMA30MMA_64x256x8_F32TF32TF32_SS_TNILNSP_7ScaleInE1ELSR_1EEEEEENS4_6LayoutINS5_IJNSA_ILi2EEESC_SC_EEENS5_IJSC_NSA_ILi0EEESX_EEEEENS5_IJNS4_10UnderscoreES10_S10_EEEEENS4_23SM90_TMA_LOAD_MULTICASTENS4_14ComposedLayoutINS4_7SwizzleILi3ELi4ELi3EEENS4_18smem_ptr_flag_bitsILi32EEENSU_INS5_IJNSA_ILi8EEESI_EEENS5_IJSI_SC_EEEEEEEvNS4_8identityES13_S1D_vS1E_EENS_8epilogue10collective6detail29Sm90TmaWarpSpecializedAdapterINS1H_15DefaultEpilogueISK_SL_SL_NS1G_6thread17LinearCombinationISK_Li1EffLNS1L_9ScaleType4KindE0ELNS_15FloatRoundStyleE2ESK_EENS1_15EpilogueDefaultEEEEEvvEEEEvNT_6ParamsE --------------------------
	.section	.nv.info._ZN7cutlass13device_kernelINS_4gemm6kernel13GemmUniversalIN4cute5tupleIJiiiiEEENS1_10collective13CollectiveMmaINS1_34MainloopSm90TmaGmmaWarpSpecializedILi4ENS5_IJNS4_1CILi4EEESB_NSA_ILi1EEEEEENS1_35KernelTmaWarpSpecializedCooperativeEEENS5_IJNSA_ILi128EEENSA_ILi256EEENSA_ILi32EEEEEENS_10tfloat32_tENS5_IJlSC_lEEESK_SL_NS4_8TiledMMAINS4_8MMA_AtomIJNS4_4SM904GMMA30MMA_64x256x8_F32TF32TF32_SS_TNILNSP_7ScaleInE1ELSR_1EEEEEENS4_6LayoutINS5_IJNSA_ILi2EEESC_SC_EEENS5_IJSC_NSA_ILi0EEESX_EEEEENS5_IJNS4_10UnderscoreES10_S10_EEEEENS4_23SM90_TMA_LOAD_MULTICASTENS4_14ComposedLayoutINS4_7SwizzleILi3ELi4ELi3EEENS4_18smem_ptr_flag_bitsILi32EEENSU_INS5_IJNSA_ILi8EEESI_EEENS5_IJSI_SC_EEEEEEEvNS4_8identityES13_S1D_vS1E_EENS_8epilogue10collective6detail29Sm90TmaWarpSpecializedAdapterINS1H_15DefaultEpilogueISK_SL_SL_NS1G_6thread17LinearCombinationISK_Li1EffLNS1L_9ScaleType4KindE0ELNS_15FloatRoundStyleE2ESK_EENS1_15EpilogueDefaultEEEEEvvEEEEvNT_6ParamsE,"",@"SHT_CUDA_INFO"
	.sectionflags	@""
	.align	4


	//----- nvinfo : EIATTR_CUDA_API_VERSION
	.align		4
        /*0000*/ 	.byte	0x04, 0x37
        /*0002*/ 	.short	(.L_21 - .L_20)
.L_20:
        /*0004*/ 	.word	0x00000082


	//----- nvinfo : EIATTR_KPARAM_INFO
	.align		4
.L_21:
        /*0008*/ 	.byte	0x04, 0x17
        /*000a*/ 	.short	(.L_23 - .L_22)
.L_22:
        /*000c*/ 	.word	0x00000000
        /*0010*/ 	.short	0x0000
        /*0012*/ 	.short	0x0070
        /*0014*/ 	.byte	0x00, 0xf0, 0x01, 0x10


	//----- nvinfo : EIATTR_SPARSE_MMA_MASK
	.align		4
.L_23:
        /*0018*/ 	.byte	0x03, 0x50
        /*001a*/ 	.short	0x0000


	//----- nvinfo : EIATTR_MAXREG_COUNT
	.align		4
        /*001c*/ 	.byte	0x03, 0x1b
        /*001e*/ 	.short	0x00a8


	//----- nvinfo : EIATTR_NUM_BARRIERS
	.align		4
        /*0020*/ 	.byte	0x02, 0x4c
        /*0022*/ 	.byte	0x01
	.zero		1


	//----- nvinfo : EIATTR_EXTERNS
	.align		4
        /*0024*/ 	.byte	0x04, 0x0f
        /*0026*/ 	.short	(.L_25 - .L_24)


	//   ....[0]....
	.align		4
.L_24:
        /*0028*/ 	.word	index@(__assertfail)


	//----- nvinfo : EIATTR_MERCURY_ISA_VERSION
	.align		4
.L_25:
        /*002c*/ 	.byte	0x03, 0x5f
        /*002e*/ 	.short	0x0101


	//----- nvinfo : EIATTR_INT_WARP_WIDE_INSTR_OFFSETS
	.align		4
        /*0030*/ 	.byte	0x04, 0x31
        /*0032*/ 	.short	(.L_27 - .L_26)


	//   ....[0]....
.L_26:
        /*0034*/ 	.word	0x00000480


	//   ....[1]....
        /*0038*/ 	.word	0x000004b0


	//   ....[2]....
        /*003c*/ 	.word	0x00000660


	//   ....[3]....
        /*0040*/ 	.word	0x00001d50


	//----- nvinfo : EIATTR_COOP_GROUP_MASK_REGIDS
	.align		4
.L_27:
        /*0044*/ 	.byte	0x04, 0x29
        /*0046*/ 	.short	(.L_29 - .L_28)


	//   ....[0]....
.L_28:
        /*0048*/ 	.word	0xffffffff


	//   ....[1]....
        /*004c*/ 	.word	0xffffffff


	//   ....[2]....
        /*0050*/ 	.word	0xffffffff


	//   ....[3]....
        /*0054*/ 	.word	0xffffffff


	//   ....[4]....
        /*0058*/ 	.word	0xffffffff


	//   ....[5]....
        /*005c*/ 	.word	0xffffffff


	//----- nvinfo : EIATTR_COOP_GROUP_INSTR_OFFSETS
	.align		4
.L_29:
        /*0060*/ 	.byte	0x04, 0x28
        /*0062*/ 	.short	(.L_31 - .L_30)


	//   ....[0]....
.L_30:
        /*0064*/ 	.word	0x00000060


	//   ....[1]....
        /*0068*/ 	.word	0x00000070


	//   ....[2]....
        /*006c*/ 	.word	0x00000130


	//   ....[3]....
        /*0070*/ 	.word	0x000002d0


	//   ....[4]....
        /*0074*/ 	.word	0x00000810


	//   ....[5]....
        /*0078*/ 	.word	0x00001260


	//----- nvinfo : EIATTR_REG_RECONFIG
	.align		4
.L_31:
        /*007c*/ 	.byte	0x01, 0x54
	.zero		2


	//----- nvinfo : EIATTR_SYSCALL_OFFSETS
	.align		4
        /*0080*/ 	.byte	0x04, 0x46
        /*0082*/ 	.short	(.L_33 - .L_32)


	//   ....[0]....
.L_32:
        /*0084*/ 	.word	0x00001420


	//----- nvinfo : EIATTR_MBARRIER_INSTR_OFFSETS
	.align		4
.L_33:
        /*0088*/ 	.byte	0x04, 0x39
        /*008a*/ 	.short	(.L_35 - .L_34)


	//   ....[0]....
.L_34:
        /*008c*/ 	.word	0x00000230
        /*0090*/ 	.word	0x000000ff
        /*0094*/ 	.word	0x00000000
        /*0098*/ 	.short	0x0100
        /*009a*/ 	.byte	0x08
	.zero		1


	//   ....[1]....
        /*009c*/ 	.word	0x00000240
        /*00a0*/ 	.word	0x000000ff
        /*00a4*/ 	.word	0x00000020
        /*00a8*/ 	.short	0x0100
        /*00aa*/ 	.byte	0x08
	.zero		1


	//   ....[2]....
        /*00ac*/ 	.word	0x00000250
        /*00b0*/ 	.word	0x000000ff
        /*00b4*/ 	.word	0x00000008
        /*00b8*/ 	.short	0x0100
        /*00ba*/ 	.byte	0x08
	.zero		1


	//   ....[3]....
        /*00bc*/ 	.word	0x00000260
        /*00c0*/ 	.word	0x000000ff
        /*00c4*/ 	.word	0x00000028
        /*00c8*/ 	.short	0x0100
        /*00ca*/ 	.byte	0x08
	.zero		1


	//   ....[4]....
        /*00cc*/ 	.word	0x00000270
        /*00d0*/ 	.word	0x000000ff
        /*00d4*/ 	.word	0x00000010
        /*00d8*/ 	.short	0x0100
        /*00da*/ 	.byte	0x08
	.zero		1


	//   ....[5]....
        /*00dc*/ 	.word	0x00000280
        /*00e0*/ 	.word	0x000000ff
        /*00e4*/ 	.word	0x00000030
        /*00e8*/ 	.short	0x0100
        /*00ea*/ 	.byte	0x08
	.zero		1


	//   ....[6]....
        /*00ec*/ 	.word	0x00000290
        /*00f0*/ 	.word	0x000000ff
        /*00f4*/ 	.word	0x00000018
        /*00f8*/ 	.short	0x0100
        /*00fa*/ 	.byte	0x08
	.zero		1


	//   ....[7]....
        /*00fc*/ 	.word	0x000002a0
        /*0100*/ 	.word	0x000000ff
        /*0104*/ 	.word	0x00000038
        /*0108*/ 	.short	0x0100
        /*010a*/ 	.byte	0x08
	.zero		1


	//   ....[8]....
        /*010c*/ 	.word	0x000006f0
        /*0110*/ 	.word	0x000000ff
        /*0114*/ 	.word	0x00000050
        /*0118*/ 	.short	0x0100
        /*011a*/ 	.byte	0x06
	.zero		1


	//   ....[9]....
        /*011c*/ 	.word	0x00000790
        /*0120*/ 	.word	0x000000ff
        /*0124*/ 	.word	0x00000058
        /*0128*/ 	.short	0x0100
        /*012a*/ 	.byte	0x06
	.zero		1


	//   ....[10]....
        /*012c*/ 	.word	0x000014e0
        /*0130*/ 	.word	0x00000003
        /*0134*/ 	.word	0x00000000
        /*0138*/ 	.short	0x010a
        /*013a*/ 	.byte	0x3f
	.zero		1


	//   ....[11]....
        /*013c*/ 	.word	0x00001520
        /*0140*/ 	.word	0x00000003
        /*0144*/ 	.word	0x00000000
        /*0148*/ 	.short	0x010a
        /*014a*/ 	.byte	0x3f
	.zero		1


	//   ....[12]....
        /*014c*/ 	.word	0x00001920
        /*0150*/ 	.word	0x00000005
        /*0154*/ 	.word	0x00000000
        /*0158*/ 	.short	0x010a
        /*015a*/ 	.byte	0x3f
	.zero		1


	//   ....[13]....
        /*015c*/ 	.word	0x00001960
        /*0160*/ 	.word	0x00000005
        /*0164*/ 	.word	0x00000000
        /*0168*/ 	.short	0x010a
        /*016a*/ 	.byte	0x3f
	.zero		1


	//   ....[14]....
        /*016c*/ 	.word	0x00001bf0
        /*0170*/ 	.word	0x00000005
        /*0174*/ 	.word	0x00000000
        /*0178*/ 	.short	0x0101
        /*017a*/ 	.byte	0x3f
	.zero		1


	//   ....[15]....
        /*017c*/ 	.word	0x00001dd0
        /*0180*/ 	.word	0x00000003
        /*0184*/ 	.word	0x00000000
        /*0188*/ 	.short	0x0101
        /*018a*/ 	.byte	0x3f
	.zero		1


	//   ....[16]....
        /*018c*/ 	.word	0x0000acf0
        /*0190*/ 	.word	0x00000016
        /*0194*/ 	.word	0x00000020
        /*0198*/ 	.short	0x010a
        /*019a*/ 	.byte	0x3f
	.zero		1


	//   ....[17]....
        /*019c*/ 	.word	0x0000b0d0
        /*01a0*/ 	.word	0x00000004
        /*01a4*/ 	.word	0x00000058
        /*01a8*/ 	.short	0x0101
        /*01aa*/ 	.byte	0x3f
	.zero		1


	//   ....[18]....
        /*01ac*/ 	.word	0x0000b7e0
        /*01b0*/ 	.word	0x00000005
        /*01b4*/ 	.word	0x00000000
        /*01b8*/ 	.short	0x010a
        /*01ba*/ 	.byte	0x3f
	.zero		1


	//   ....[19]....
        /*01bc*/ 	.word	0x0000b860
        /*01c0*/ 	.word	0x00000007
        /*01c4*/ 	.word	0x00000000
        /*01c8*/ 	.short	0x010a
        /*01ca*/ 	.byte	0x3f
	.zero		1


	//   ....[20]....
        /*01cc*/ 	.word	0x0000b8f0
        /*01d0*/ 	.word	0x00000006
        /*01d4*/ 	.word	0x00000000
        /*01d8*/ 	.short	0x010a
        /*01da*/ 	.byte	0x3f
	.zero		1


	//   ....[21]....
        /*01dc*/ 	.word	0x0000b980
        /*01e0*/ 	.word	0x00000003
        /*01e4*/ 	.word	0x00000000
        /*01e8*/ 	.short	0x010a
        /*01ea*/ 	.byte	0x3f
	.zero		1


	//   ....[22]....
        /*01ec*/ 	.word	0x0000b9e0
        /*01f0*/ 	.word	0x00000003
        /*01f4*/ 	.word	0x00000000
        /*01f8*/ 	.short	0x010a
        /*01fa*/ 	.byte	0x3f
	.zero		1


	//   ....[23]....
        /*01fc*/ 	.word	0x0000ba30
        /*0200*/ 	.word	0x00000005
        /*0204*/ 	.word	0x00000000
        /*0208*/ 	.short	0x010a
        /*020a*/ 	.byte	0x3f
	.zero		1


	//   ....[24]....
        /*020c*/ 	.word	0x0000bb00
        /*0210*/ 	.word	0x00000016
        /*0214*/ 	.word	0x00000020
        /*0218*/ 	.short	0x010a
        /*021a*/ 	.byte	0x3f
	.zero		1


	//   ....[25]....
        /*021c*/ 	.word	0x0000bbd0
        /*0220*/ 	.word	0x00000005
        /*0224*/ 	.word	0x00000000
        /*0228*/ 	.short	0x010a
        /*022a*/ 	.byte	0x3f
	.zero		1


	//   ....[26]....
        /*022c*/ 	.word	0x0000bc20
        /*0230*/ 	.word	0x00000007
        /*0234*/ 	.word	0x00000000
        /*0238*/ 	.short	0x010a
        /*023a*/ 	.byte	0x3f
	.zero		1


	//   ....[27]....
        /*023c*/ 	.word	0x0000bc70
        /*0240*/ 	.word	0x00000006
        /*0244*/ 	.word	0x00000000
        /*0248*/ 	.short	0x010a
        /*024a*/ 	.byte	0x3f
	.zero		1


	//----- nvinfo : EIATTR_NUM_MBARRIERS
	.align		4
.L_35:
        /*024c*/ 	.byte	0x03, 0x38
        /*024e*/ 	.short	0x000a


	//----- nvinfo : EIATTR_EXIT_INSTR_OFFSETS
	.align		4
        /*0250*/ 	.byte	0x04, 0x1c
        /*0252*/ 	.short	(.L_37 - .L_36)


	//   ....[0]....
.L_36:
        /*0254*/ 	.word	0x00000970


	//   ....[1]....
        /*0258*/ 	.word	0x00001190


	//   ....[2]....
        /*025c*/ 	.word	0x0000a2d0


	//   ....[3]....
        /*0260*/ 	.word	0x0000a830


	//   ....[4]....
        /*0264*/ 	.word	0x0000b9d0


	//----- nvinfo : EIATTR_MAX_THREADS
	.align		4
.L_37:
        /*0268*/ 	.byte	0x04, 0x05
        /*026a*/ 	.short	(.L_39 - .L_38)
.L_38:
        /*026c*/ 	.word	0x00000180
        /*0270*/ 	.word	0x00000001
        /*0274*/ 	.word	0x00000001


	//----- nvinfo : EIATTR_CRS_STACK_SIZE
	.align		4
.L_39:
        /*0278*/ 	.byte	0x04, 0x1e
        /*027a*/ 	.short	(.L_41 - .L_40)
.L_40:
        /*027c*/ 	.word	0x00000000


	//----- nvinfo : EIATTR_CBANK_PARAM_SIZE
	.align		4
.L_41:
        /*0280*/ 	.byte	0x03, 0x19
        /*0282*/ 	.short	0x0470


	//----- nvinfo : EIATTR_PARAM_CBANK
	.align		4
        /*0284*/ 	.byte	0x04, 0x0a
        /*0286*/ 	.short	(.L_43 - .L_42)
	.align		4
.L_42:
        /*0288*/ 	.word	index@(.nv.constant0._ZN7cutlass13device_kernelINS_4gemm6kernel13GemmUniversalIN4cute5tupleIJiiiiEEENS1_10collective13CollectiveMmaINS1_34MainloopSm90TmaGmmaWarpSpecializedILi4ENS5_IJNS4_1CILi4EEESB_NSA_ILi1EEEEEENS1_35KernelTmaWarpSpecializedCooperativeEEENS5_IJNSA_ILi128EEENSA_ILi256EEENSA_ILi32EEEEEENS_10tfloat32_tENS5_IJlSC_lEEESK_SL_NS4_8TiledMMAINS4_8MMA_AtomIJNS4_4SM904GMMA30MMA_64x256x8_F32TF32TF32_SS_TNILNSP_7ScaleInE1ELSR_1EEEEEENS4_6LayoutINS5_IJNSA_ILi2EEESC_SC_EEENS5_IJSC_NSA_ILi0EEESX_EEEEENS5_IJNS4_10UnderscoreES10_S10_EEEEENS4_23SM90_TMA_LOAD_MULTICASTENS4_14ComposedLayoutINS4_7SwizzleILi3ELi4ELi3EEENS4_18smem_ptr_flag_bitsILi32EEENSU_INS5_IJNSA_ILi8EEESI_EEENS5_IJSI_SC_EEEEEEEvNS4_8identityES13_S1D_vS1E_EENS_8epilogue10collective6detail29Sm90TmaWarpSpecializedAdapterINS1H_15DefaultEpilogueISK_SL_SL_NS1G_6thread17LinearCombinationISK_Li1EffLNS1L_9ScaleType4KindE0ELNS_15FloatRoundStyleE2ESK_EENS1_15EpilogueDefaultEEEEEvvEEEEvNT_6ParamsE)
        /*028c*/ 	.short	0x0210
        /*028e*/ 	.short	0x0470


	//----- nvinfo : EIATTR_SW_WAR
	.align		4
.L_43:
        /*0290*/ 	.byte	0x04, 0x36
        /*0292*/ 	.short	(.L_45 - .L_44)
.L_44:
        /*0294*/ 	.word	0x00000008
.L_45:


//--------------------- .nv.callgraph             --------------------------
	.section	.nv.callgraph,"",@"SHT_CUDA_CALLGRAPH"
	.align	4
	.sectionentsize	8
	.align		4
        /*0000*/ 	.word	0x00000000
	.align		4
        /*0004*/ 	.word	0xffffffff
	.align		4
        /*0008*/ 	.word	index@(_ZN7cutlass13device_kernelINS_4gemm6kernel13GemmUniversalIN4cute5tupleIJiiiiEEENS1_10collective13CollectiveMmaINS1_34MainloopSm90TmaGmmaWarpSpecializedILi4ENS5_IJNS4_1CILi4EEESB_NSA_ILi1EEEEEENS1_35KernelTmaWarpSpecializedCooperativeEEENS5_IJNSA_ILi128EEENSA_ILi256EEENSA_ILi32EEEEEENS_10tfloat32_tENS5_IJlSC_lEEESK_SL_NS4_8TiledMMAINS4_8MMA_AtomIJNS4_4SM904GMMA30MMA_64x256x8_F32TF32TF32_SS_TNILNSP_7ScaleInE1ELSR_1EEEEEENS4_6LayoutINS5_IJNSA_ILi2EEESC_SC_EEENS5_IJSC_NSA_ILi0EEESX_EEEEENS5_IJNS4_10UnderscoreES10_S10_EEEEENS4_23SM90_TMA_LOAD_MULTICASTENS4_14ComposedLayoutINS4_7SwizzleILi3ELi4ELi3EEENS4_18smem_ptr_flag_bitsILi32EEENSU_INS5_IJNSA_ILi8EEESI_EEENS5_IJSI_SC_EEEEEEEvNS4_8identityES13_S1D_vS1E_EENS_8epilogue10collective6detail29Sm90TmaWarpSpecializedAdapterINS1H_15DefaultEpilogueISK_SL_SL_NS1G_6thread17LinearCombinationISK_Li1EffLNS1L_9ScaleType4KindE0ELNS_15FloatRoundStyleE2ESK_EENS1_15EpilogueDefaultEEEEEvvEEEEvNT_6ParamsE)
	.align		4
        /*000c*/ 	.word	index@(__assertfail)
	.align		4
        /*0010*/ 	.word	0x00000000
	.align		4
        /*0014*/ 	.word	0xfffffffe
	.align		4
        /*0018*/ 	.word	0x00000000
	.align		4
        /*001c*/ 	.word	0xfffffffd
	.align		4
        /*0020*/ 	.word	0x00000000
	.align		4
        /*0024*/ 	.word	0xfffffffc


//--------------------- .nv.constant4             --------------------------
	.section	.nv.constant4,"a",@progbits
	.align	8
	.align		8
.nv.constant4:
        /*0000*/ 	.dword	__assertfail
	.align		8
        /*0008*/ 	.dword	__unnamed_1
	.align		8
        /*0010*/ 	.dword	_ZN40_INTERNAL_7bac6b5e_4_k_cu_5e0eea29_195524cuda3std3__45__cpo5beginE
	.align		8
        /*0018*/ 	.dword	_ZN40_INTERNAL_7bac6b5e_4_k_cu_5e0eea29_195524cuda3std3__45__cpo3endE
	.align		8
        /*0020*/ 	.dword	_ZN40_INTERNAL_7bac6b5e_4_k_cu_5e0eea29_195524cuda3std3__45__cpo6cbeginE
	.align		8
        /*0028*/ 	.dword	_ZN40_INTERNAL_7bac6b5e_4_k_cu_5e0eea29_195524cuda3std3__45__cpo4cendE
	.align		8
        /*0030*/ 	.dword	_ZN40_INTERNAL_7bac6b5e_4_k_cu_5e0eea29_195524cuda3std3__442_GLOBAL__N__7bac6b5e_4_k_cu_5e0eea29_195526ignoreE
	.align		8
        /*0038*/ 	.dword	_ZN40_INTERNAL_7bac6b5e_4_k_cu_5e0eea29_195524cuda3std3__419piecewise_constructE
	.align		8
        /*0040*/ 	.dword	_ZN40_INTERNAL_7bac6b5e_4_k_cu_5e0eea29_195524cuda3std3__48in_placeE
	.align		8
        /*0048*/ 	.dword	_ZN40_INTERNAL_7bac6b5e_4_k_cu_5e0eea29_195524cuda3std6ranges3__45__cpo4swapE
	.align		8
        /*0050*/ 	.dword	_ZN40_INTERNAL_7bac6b5e_4_k_cu_5e0eea29_195524cuda3std6ranges3__45__cpo9iter_moveE
	.align		8
        /*0058*/ 	.dword	_ZN40_INTERNAL_7bac6b5e_4_k_cu_5e0eea29_195524cute7productE
	.align		8
        /*0060*/ 	.dword	_ZN40_INTERNAL_7bac6b5e_4_k_cu_5e0eea29_195524cute1_E
	.align		8
        /*0068*/ 	.dword	$str$22
	.align		8
        /*0070*/ 	.dword	$str$23


//--------------------- .text._ZN7cutlass13device_kernelINS_4gemm6kernel13GemmUniversalIN4cute5tupleIJiiiiEEENS1_10collective13CollectiveMmaINS1_34MainloopSm90TmaGmmaWarpSpecializedILi4ENS5_IJNS4_1CILi4EEESB_NSA_ILi1EEEEEENS1_35KernelTmaWarpSpecializedCooperativeEEENS5_IJNSA_ILi128EEENSA_ILi256EEENSA_ILi32EEEEEENS_10tfloat32_tENS5_IJlSC_lEEESK_SL_NS4_8TiledMMAINS4_8MMA_AtomIJNS4_4SM904GMMA30MMA_64x256x8_F32TF32TF32_SS_TNILNSP_7ScaleInE1ELSR_1EEEEEENS4_6LayoutINS5_IJNSA_ILi2EEESC_SC_EEENS5_IJSC_NSA_ILi0EEESX_EEEEENS5_IJNS4_10UnderscoreES10_S10_EEEEENS4_23SM90_TMA_LOAD_MULTICASTENS4_14ComposedLayoutINS4_7SwizzleILi3ELi4ELi3EEENS4_18smem_ptr_flag_bitsILi32EEENSU_INS5_IJNSA_ILi8EEESI_EEENS5_IJSI_SC_EEEEEEEvNS4_8identityES13_S1D_vS1E_EENS_8epilogue10collective6detail29Sm90TmaWarpSpecializedAdapterINS1H_15DefaultEpilogueISK_SL_SL_NS1G_6thread17LinearCombinationISK_Li1EffLNS1L_9ScaleType4KindE0ELNS_15FloatRoundStyleE2ESK_EENS1_15EpilogueDefaultEEEEEvvEEEEvNT_6ParamsE --------------------------
	.section	.text._ZN7cutlass13device_kernelINS_4gemm6kernel13GemmUniversalIN4cute5tupleIJiiiiEEENS1_10collective13CollectiveMmaINS1_34MainloopSm90TmaGmmaWarpSpecializedILi4ENS5_IJNS4_1CILi4EEESB_NSA_ILi1EEEEEENS1_35KernelTmaWarpSpecializedCooperativeEEENS5_IJNSA_ILi128EEENSA_ILi256EEENSA_ILi32EEEEEENS_10tfloat32_tENS5_IJlSC_lEEESK_SL_NS4_8TiledMMAINS4_8MMA_AtomIJNS4_4SM904GMMA30MMA_64x256x8_F32TF32TF32_SS_TNILNSP_7ScaleInE1ELSR_1EEEEEENS4_6LayoutINS5_IJNSA_ILi2EEESC_SC_EEENS5_IJSC_NSA_ILi0EEESX_EEEEENS5_IJNS4_10UnderscoreES10_S10_EEEEENS4_23SM90_TMA_LOAD_MULTICASTENS4_14ComposedLayoutINS4_7SwizzleILi3ELi4ELi3EEENS4_18smem_ptr_flag_bitsILi32EEENSU_INS5_IJNSA_ILi8EEESI_EEENS5_IJSI_SC_EEEEEEEvNS4_8identityES13_S1D_vS1E_EENS_8epilogue10collective6detail29Sm90TmaWarpSpecializedAdapterINS1H_15DefaultEpilogueISK_SL_SL_NS1G_6thread17LinearCombinationISK_Li1EffLNS1L_9ScaleType4KindE0ELNS_15FloatRoundStyleE2ESK_EENS1_15EpilogueDefaultEEEEEvvEEEEvNT_6ParamsE,"ax",@progbits
	.align	128
.text._ZN7cutlass13device_kernelINS_4gemm6kernel13GemmUniversalIN4cute5tupleIJiiiiEEENS1_10collective13CollectiveMmaINS1_34MainloopSm90TmaGmmaWarpSpecializedILi4ENS5_IJNS4_1CILi4EEESB_NSA_ILi1EEEEEENS1_35KernelTmaWarpSpecializedCooperativeEEENS5_IJNSA_ILi128EEENSA_ILi256EEENSA_ILi32EEEEEENS_10tfloat32_tENS5_IJlSC_lEEESK_SL_NS4_8TiledMMAINS4_8MMA_AtomIJNS4_4SM904GMMA30MMA_64x256x8_F32TF32TF32_SS_TNILNSP_7ScaleInE1ELSR_1EEEEEENS4_6LayoutINS5_IJNSA_ILi2EEESC_SC_EEENS5_IJSC_NSA_ILi0EEESX_EEEEENS5_IJNS4_10UnderscoreES10_S10_EEEEENS4_23SM90_TMA_LOAD_MULTICASTENS4_14ComposedLayoutINS4_7SwizzleILi3ELi4ELi3EEENS4_18smem_ptr_flag_bitsILi32EEENSU_INS5_IJNSA_ILi8EEESI_EEENS5_IJSI_SC_EEEEEEEvNS4_8identityES13_S1D_vS1E_EENS_8epilogue10collective6detail29Sm90TmaWarpSpecializedAdapterINS1H_15DefaultEpilogueISK_SL_SL_NS1G_6thread17LinearCombinationISK_Li1EffLNS1L_9ScaleType4KindE0ELNS_15FloatRoundStyleE2ESK_EENS1_15EpilogueDefaultEEEEEvvEEEEvNT_6ParamsE:
        .type           _ZN7cutlass13device_kernelINS_4gemm6kernel13GemmUniversalIN4cute5tupleIJiiiiEEENS1_10collective13CollectiveMmaINS1_34MainloopSm90TmaGmmaWarpSpecializedILi4ENS5_IJNS4_1CILi4EEESB_NSA_ILi1EEEEEENS1_35KernelTmaWarpSpecializedCooperativeEEENS5_IJNSA_ILi128EEENSA_ILi256EEENSA_ILi32EEEEEENS_10tfloat32_tENS5_IJlSC_lEEESK_SL_NS4_8TiledMMAINS4_8MMA_AtomIJNS4_4SM904GMMA30MMA_64x256x8_F32TF32TF32_SS_TNILNSP_7ScaleInE1ELSR_1EEEEEENS4_6LayoutINS5_IJNSA_ILi2EEESC_SC_EEENS5_IJSC_NSA_ILi0EEESX_EEEEENS5_IJNS4_10UnderscoreES10_S10_EEEEENS4_23SM90_TMA_LOAD_MULTICASTENS4_14ComposedLayoutINS4_7SwizzleILi3ELi4ELi3EEENS4_18smem_ptr_flag_bitsILi32EEENSU_INS5_IJNSA_ILi8EEESI_EEENS5_IJSI_SC_EEEEEEEvNS4_8identityES13_S1D_vS1E_EENS_8epilogue10collective6detail29Sm90TmaWarpSpecializedAdapterINS1H_15DefaultEpilogueISK_SL_SL_NS1G_6thread17LinearCombinationISK_Li1EffLNS1L_9ScaleType4KindE0ELNS_15FloatRoundStyleE2ESK_EENS1_15EpilogueDefaultEEEEEvvEEEEvNT_6ParamsE,@function
        .size           _ZN7cutlass13device_kernelINS_4gemm6kernel13GemmUniversalIN4cute5tupleIJiiiiEEENS1_10collective13CollectiveMmaINS1_34MainloopSm90TmaGmmaWarpSpecializedILi4ENS5_IJNS4_1CILi4EEESB_NSA_ILi1EEEEEENS1_35KernelTmaWarpSpecializedCooperativeEEENS5_IJNSA_ILi128EEENSA_ILi256EEENSA_ILi32EEEEEENS_10tfloat32_tENS5_IJlSC_lEEESK_SL_NS4_8TiledMMAINS4_8MMA_AtomIJNS4_4SM904GMMA30MMA_64x256x8_F32TF32TF32_SS_TNILNSP_7ScaleInE1ELSR_1EEEEEENS4_6LayoutINS5_IJNSA_ILi2EEESC_SC_EEENS5_IJSC_NSA_ILi0EEESX_EEEEENS5_IJNS4_10UnderscoreES10_S10_EEEEENS4_23SM90_TMA_LOAD_MULTICASTENS4_14ComposedLayoutINS4_7SwizzleILi3ELi4ELi3EEENS4_18smem_ptr_flag_bitsILi32EEENSU_INS5_IJNSA_ILi8EEESI_EEENS5_IJSI_SC_EEEEEEEvNS4_8identityES13_S1D_vS1E_EENS_8epilogue10collective6detail29Sm90TmaWarpSpecializedAdapterINS1H_15DefaultEpilogueISK_SL_SL_NS1G_6thread17LinearCombinationISK_Li1EffLNS1L_9ScaleType4KindE0ELNS_15FloatRoundStyleE2ESK_EENS1_15EpilogueDefaultEEEEEvvEEEEvNT_6ParamsE,(.L_x_325 - _ZN7cutlass13device_kernelINS_4gemm6kernel13GemmUniversalIN4cute5tupleIJiiiiEEENS1_10collective13CollectiveMmaINS1_34MainloopSm90TmaGmmaWarpSpecializedILi4ENS5_IJNS4_1CILi4EEESB_NSA_ILi1EEEEEENS1_35KernelTmaWarpSpecializedCooperativeEEENS5_IJNSA_ILi128EEENSA_ILi256EEENSA_ILi32EEEEEENS_10tfloat32_tENS5_IJlSC_lEEESK_SL_NS4_8TiledMMAINS4_8MMA_AtomIJNS4_4SM904GMMA30MMA_64x256x8_F32TF32TF32_SS_TNILNSP_7ScaleInE1ELSR_1EEEEEENS4_6LayoutINS5_IJNSA_ILi2EEESC_SC_EEENS5_IJSC_NSA_ILi0EEESX_EEEEENS5_IJNS4_10UnderscoreES10_S10_EEEEENS4_23SM90_TMA_LOAD_MULTICASTENS4_14ComposedLayoutINS4_7SwizzleILi3ELi4ELi3EEENS4_18smem_ptr_flag_bitsILi32EEENSU_INS5_IJNSA_ILi8EEESI_EEENS5_IJSI_SC_EEEEEEEvNS4_8identityES13_S1D_vS1E_EENS_8epilogue10collective6detail29Sm90TmaWarpSpecializedAdapterINS1H_15DefaultEpilogueISK_SL_SL_NS1G_6thread17LinearCombinationISK_Li1EffLNS1L_9ScaleType4KindE0ELNS_15FloatRoundStyleE2ESK_EENS1_15EpilogueDefaultEEEEEvvEEEEvNT_6ParamsE)
        .other          _ZN7cutlass13device_kernelINS_4gemm6kernel13GemmUniversalIN4cute5tupleIJiiiiEEENS1_10collective13CollectiveMmaINS1_34MainloopSm90TmaGmmaWarpSpecializedILi4ENS5_IJNS4_1CILi4EEESB_NSA_ILi1EEEEEENS1_35KernelTmaWarpSpecializedCooperativeEEENS5_IJNSA_ILi128EEENSA_ILi256EEENSA_ILi32EEEEEENS_10tfloat32_tENS5_IJlSC_lEEESK_SL_NS4_8TiledMMAINS4_8MMA_AtomIJNS4_4SM904GMMA30MMA_64x256x8_F32TF32TF32_SS_TNILNSP_7ScaleInE1ELSR_1EEEEEENS4_6LayoutINS5_IJNSA_ILi2EEESC_SC_EEENS5_IJSC_NSA_ILi0EEESX_EEEEENS5_IJNS4_10UnderscoreES10_S10_EEEEENS4_23SM90_TMA_LOAD_MULTICASTENS4_14ComposedLayoutINS4_7SwizzleILi3ELi4ELi3EEENS4_18smem_ptr_flag_bitsILi32EEENSU_INS5_IJNSA_ILi8EEESI_EEENS5_IJSI_SC_EEEEEEEvNS4_8identityES13_S1D_vS1E_EENS_8epilogue10collective6detail29Sm90TmaWarpSpecializedAdapterINS1H_15DefaultEpilogueISK_SL_SL_NS1G_6thread17LinearCombinationISK_Li1EffLNS1L_9ScaleType4KindE0ELNS_15FloatRoundStyleE2ESK_EENS1_15EpilogueDefaultEEEEEvvEEEEvNT_6ParamsE,@"STO_CUDA_ENTRY STV_DEFAULT"
_ZN7cutlass13device_kernelINS_4gemm6kernel13GemmUniversalIN4cute5tupleIJiiiiEEENS1_10collective13CollectiveMmaINS1_34MainloopSm90TmaGmmaWarpSpecializedILi4ENS5_IJNS4_1CILi4EEESB_NSA_ILi1EEEEEENS1_35KernelTmaWarpSpecializedCooperativeEEENS5_IJNSA_ILi128EEENSA_ILi256EEENSA_ILi32EEEEEENS_10tfloat32_tENS5_IJlSC_lEEESK_SL_NS4_8TiledMMAINS4_8MMA_AtomIJNS4_4SM904GMMA30MMA_64x256x8_F32TF32TF32_SS_TNILNSP_7ScaleInE1ELSR_1EEEEEENS4_6LayoutINS5_IJNSA_ILi2EEESC_SC_EEENS5_IJSC_NSA_ILi0EEESX_EEEEENS5_IJNS4_10UnderscoreES10_S10_EEEEENS4_23SM90_TMA_LOAD_MULTICASTENS4_14ComposedLayoutINS4_7SwizzleILi3ELi4ELi3EEENS4_18smem_ptr_flag_bitsILi32EEENSU_INS5_IJNSA_ILi8EEESI_EEENS5_IJSI_SC_EEEEEEEvNS4_8identityES13_S1D_vS1E_EENS_8epilogue10collective6detail29Sm90TmaWarpSpecializedAdapterINS1H_15DefaultEpilogueISK_SL_SL_NS1G_6thread17LinearCombinationISK_Li1EffLNS1L_9ScaleType4KindE0ELNS_15FloatRoundStyleE2ESK_EENS1_15EpilogueDefaultEEEEEvvEEEEvNT_6ParamsE:
[----:B------:R-:W0:Y:S01]  /*0000*/  LDC R1, c[0x0][0x28] ;  /* 0x00000a00ff017b82 */ /* 0x000e220000000800 */
[----:B------:R-:W1:Y:S01]  /*0010*/  S2R R18, SR_TID.X ;  /* 0x0000000000127919 */ /* 0x000e620000002100 */
[----:B------:R-:W-:Y:S01]  /*0020*/  ELECT P0, URZ, PT ;  /* 0x00000000003f782f */ /* 0x000fe20003800000 */
[----:B------:R-:W-:Y:S01]  /*0030*/  BSSY B0, `(.L_x_0) ;  /* 0x000000f000007945 */ /* 0x000fe20003800000 */
[--C-:B-1----:R-:W-:Y:S02]  /*0040*/  SHF.R.U32.HI R0, RZ, 0x5, R18.reuse ;  /* 0x00000005ff007819 */ /* 0x102fe40000011612 */
[----:B------:R-:W-:-:S03]  /*0050*/  SHF.R.U32.HI R3, RZ, 0x7, R18 ;  /* 0x00000007ff037819 */ /* 0x000fc60000011612 */
[----:B------:R-:W1:Y:S04]  /*0060*/  SHFL.IDX PT, R2, R0, RZ, 0x1f ;  /* 0x00001fff00027589 */ /* 0x000e6800000e0000 */
[----:B------:R2:W3:Y:S01]  /*0070*/  SHFL.IDX PT, R5, R3, RZ, 0x1f ;  /* 0x00001fff03057589 */ /* 0x0004e200000e0000 */
[----:B-1----:R-:W-:-:S13]  /*0080*/  ISETP.NE.OR P0, PT, R2, RZ, !P0 ;  /* 0x000000ff0200720c */ /* 0x002fda0004705670 */
[----:B0-23--:R-:W-:Y:S05]  /*0090*/  @P0 BRA `(.L_x_1) ;  /* 0x0000000000200947 */ /* 0x00dfea0003800000 */
[----:B------:R-:W-:Y:S02]  /*00a0*/  ULDC.64 UR4, c[0x0][0x198] ;  /* 0x0000660000047ab9 */ /* 0x000fe40000000a00 */
[----:B------:R-:W-:Y:S02]  /*00b0*/  UIADD3 UR6, UP0, UR4, 0xf0, URZ ;  /* 0x000000f004067890 */ /* 0x000fe4000ff1e03f */
[----:B------:R-:W-:Y:S02]  /*00c0*/  UIADD3 UR4, UP1, UR4, 0x1f0, URZ ;  /* 0x000001f004047890 */ /* 0x000fe4000ff3e03f */
[----:B------:R-:W-:Y:S02]  /*00d0*/  UIADD3.X UR7, URZ, UR5, URZ, UP0, !UPT ;  /* 0x000000053f077290 */ /* 0x000fe400087fe43f */
[----:B------:R-:W-:-:S07]  /*00e0*/  UIADD3.X UR5, URZ, UR5, URZ, UP1, !UPT ;  /* 0x000000053f057290 */ /* 0x000fce0008ffe43f */
[----:B------:R0:W-:Y:S02]  /*00f0*/  UTMACCTL.PF [UR6] ;  /* 0x00000000060079b9 */ /* 0x0001e40008040000 */
[----:B------:R0:W-:Y:S02]  /*0100*/  UTMACCTL.PF [UR4] ;  /* 0x00000000040079b9 */ /* 0x0001e40008040000 */
[----:B0-----:R-:W-:Y:S01]  /*0110*/  NOP ;  /* 0x0000000000007918 */ /* 0x001fe20000000000 */
.L_x_1:
[----:B------:R-:W-:Y:S05]  /*0120*/  BSYNC B0 ;  /* 0x0000000000007941 */ /* 0x000fea0003800000 */
.L_x_0:
[----:B------:R-:W0:Y:S02]  /*0130*/  SHFL.IDX PT, R3, R0, RZ, 0x1f ;  /* 0x00001fff00037589 */ /* 0x000e2400000e0000 */
[----:B0-----:R-:W-:-:S13]  /*0140*/  ISETP.NE.AND P0, PT, R3, RZ, PT ;  /* 0x000000ff0300720c */ /* 0x001fda0003f05270 */
[----:B------:R-:W-:Y:S05]  /*0150*/  @P0 BRA `(.L_x_2) ;  /* 0x0000000000580947 */ /* 0x000fea0003800000 */
[----:B------:R-:W0:Y:S01]  /*0160*/  S2UR UR8, SR_CgaCtaId ;  /* 0x00000000000879c3 */ /* 0x000e220000008800 */
[----:B------:R-:W-:Y:S01]  /*0170*/  UMOV UR4, 0x400 ;  /* 0x0000040000047882 */ /* 0x000fe20000000000 */
[----:B------:R-:W-:Y:S01]  /*0180*/  UMOV UR5, 0x1 ;  /* 0x0000000100057882 */ /* 0x000fe20000000000 */
[----:B------:R-:W-:Y:S01]  /*0190*/  UMOV UR6, 0xe ;  /* 0x0000000e00067882 */ /* 0x000fe20000000000 */
[----:B------:R-:W-:Y:S01]  /*01a0*/  ELECT P0, URZ, PT ;  /* 0x00000000003f782f */ /* 0x000fe20003800000 */
[----:B------:R-:W-:-:S04]  /*01b0*/  UIADD3 UR6, -UR6, 0x100000, URZ ;  /* 0x0010000006067890 */ /* 0x000fc8000fffe13f */
[----:B------:R-:W-:Y:S02]  /*01c0*/  USHF.L.U32 UR7, UR6, 0xb, URZ ;  /* 0x0000000b06077899 */ /* 0x000fe4000800063f */
[----:B------:R-:W-:Y:S02]  /*01d0*/  USHF.L.U32 UR6, UR6, 0x1, URZ ;  /* 0x0000000106067899 */ /* 0x000fe4000800063f */
[----:B0-----:R-:W-:Y:S02]  /*01e0*/  ULEA UR8, UR8, UR4, 0x18 ;  /* 0x0000000408087291 */ /* 0x001fe4000f8ec03f */
[----:B------:R-:W-:-:S04]  /*01f0*/  UIADD3 UR4, -UR5, 0x100000, URZ ;  /* 0x0010000005047890 */ /* 0x000fc8000fffe13f */
[----:B------:R-:W-:Y:S02]  /*0200*/  USHF.L.U32 UR5, UR4, 0xb, URZ ;  /* 0x0000000b04057899 */ /* 0x000fe4000800063f */
[----:B------:R-:W-:Y:S01]  /*0210*/  USHF.L.U32 UR4, UR4, 0x1, URZ ;  /* 0x0000000104047899 */ /* 0x000fe2000800063f */
[----:B------:R-:W0:Y:S11]  /*0220*/  FENCE.VIEW.ASYNC.S ;  /* 0x00000000000073c6 */ /* 0x000e360000000000 */
[----:B0-----:R0:W1:Y:S01]  /*0230*/  SYNCS.EXCH.64 URZ, [UR8], UR4 ;  /* 0x00000004083f75b2 */ /* 0x0010620008000100 */
[----:B------:R0:W2:Y:S01]  /*0240*/  SYNCS.EXCH.64 URZ, [UR8+0x20], UR6 ;  /* 0x00002006083f75b2 */ /* 0x0000a20008000100 */
[----:B------:R0:W3:Y:S01]  /*0250*/  SYNCS.EXCH.64 URZ, [UR8+0x8], UR4 ;  /* 0x00000804083f75b2 */ /* 0x0000e20008000100 */
[----:B------:R0:W4:Y:S01]  /*0260*/  SYNCS.EXCH.64 URZ, [UR8+0x28], UR6 ;  /* 0x00002806083f75b2 */ /* 0x0001220008000100 */
[----:B------:R0:W0:Y:S01]  /*0270*/  SYNCS.EXCH.64 URZ, [UR8+0x10], UR4 ;  /* 0x00001004083f75b2 */ /* 0x0000220008000100 */
[----:B------:R0:W0:Y:S01]  /*0280*/  SYNCS.EXCH.64 URZ, [UR8+0x30], UR6 ;  /* 0x00003006083f75b2 */ /* 0x0000220008000100 */
[----:B------:R0:W0:Y:S01]  /*0290*/  SYNCS.EXCH.64 URZ, [UR8+0x18], UR4 ;  /* 0x00001804083f75b2 */ /* 0x0000220008000100 */
[----:B------:R0:W0:Y:S01]  /*02a0*/  SYNCS.EXCH.64 URZ, [UR8+0x38], UR6 ;  /* 0x00003806083f75b2 */ /* 0x0000220008000100 */
[----:B------:R-:W-:Y:S01]  /*02b0*/  NOP ;  /* 0x0000000000007918 */ /* 0x000fe20000000000 */
.L_x_2:
[----:B------:R-:W-:Y:S01]  /*02c0*/  SHF.R.S32.HI R7, RZ, 0x1f, R18 ;  /* 0x0000001fff077819 */ /* 0x000fe20000011412 */
[----:B------:R-:W5:Y:S01]  /*02d0*/  SHFL.IDX PT, R0, R0, RZ, 0x1f ;  /* 0x00001fff00007589 */ /* 0x000f6200000e0000 */
[----:B0-----:R-:W0:Y:S01]  /*02e0*/  S2UR UR8, SR_CTAID.X ;  /* 0x00000000000879c3 */ /* 0x001e220000002500 */
[----:B------:R-:W-:Y:S02]  /*02f0*/  ELECT P0, URZ, PT ;  /* 0x00000000003f782f */ /* 0x000fe40003800000 */
[----:B------:R-:W-:Y:S01]  /*0300*/  LEA.HI R7, R7, R18, RZ, 0x7 ;  /* 0x0000001207077211 */ /* 0x000fe200078f38ff */
[----:B------:R-:W1:Y:S01]  /*0310*/  S2R R4, SR_CTAID.Y ;  /* 0x0000000000047919 */ /* 0x000e620000002600 */
[----:B------:R-:W-:Y:S01]  /*0320*/  SHF.R.S32.HI R8, RZ, 0x1f, R3 ;  /* 0x0000001fff087819 */ /* 0x000fe20000011403 */
[----:B------:R-:W-:Y:S01]  /*0330*/  ULDC UR4, c[0x0][0x150] ;  /* 0x0000540000047ab9 */ /* 0x000fe20000000800 */
[----:B------:R-:W-:Y:S01]  /*0340*/  LOP3.LUT R7, R7, 0xffffff80, RZ, 0xc0, !PT ;  /* 0xffffff8007077812 */ /* 0x000fe200078ec0ff */
[----:B------:R-:W-:Y:S01]  /*0350*/  NOP ;  /* 0x0000000000007918 */ /* 0x000fe20000000000 */
[----:B------:R-:W-:Y:S01]  /*0360*/  LEA.HI R8, R8, R3, RZ, 0x2 ;  /* 0x0000000308087211 */ /* 0x000fe200078f10ff */
[----:B------:R-:W2:Y:S01]  /*0370*/  LDC R10, c[0x0][0x144] ;  /* 0x00005100ff0a7b82 */ /* 0x000ea20000000800 */
[----:B------:R-:W-:Y:S01]  /*0380*/  NOP ;  /* 0x0000000000007918 */ /* 0x000fe20000000000 */
[----:B------:R-:W-:Y:S01]  /*0390*/  IMAD.IADD R6, R18, 0x1, -R7 ;  /* 0x0000000112067824 */ /* 0x000fe200078e0a07 */
[----:B------:R-:W-:Y:S01]  /*03a0*/  LOP3.LUT R8, R8, 0x3ffffffc, RZ, 0xc0, !PT ;  /* 0x3ffffffc08087812 */ /* 0x000fe200078ec0ff */
[----:B------:R-:W-:Y:S01]  /*03b0*/  IMAD.MOV.U32 R22, RZ, RZ, 0x1 ;  /* 0x00000001ff167424 */ /* 0x000fe200078e00ff */
[----:B------:R-:W-:-:S02]  /*03c0*/  ISETP.NE.AND P3, PT, R5, RZ, PT ;  /* 0x000000ff0500720c */ /* 0x000fc40003f65270 */
[----:B------:R-:W-:Y:S01]  /*03d0*/  SHF.R.S32.HI R7, RZ, 0x1f, R6 ;  /* 0x0000001fff077819 */ /* 0x000fe20000011406 */
[----:B------:R-:W-:Y:S01]  /*03e0*/  IMAD.IADD R8, R3, 0x1, -R8 ;  /* 0x0000000103087824 */ /* 0x000fe200078e0a08 */
[----:B------:R-:W3:Y:S02]  /*03f0*/  LDC R12, c[0x0][0x140] ;  /* 0x00005000ff0c7b82 */ /* 0x000ee40000000800 */
[----:B------:R-:W-:Y:S02]  /*0400*/  LEA.HI R7, R7, R6, RZ, 0x3 ;  /* 0x0000000607077211 */ /* 0x000fe400078f18ff */
[----:B-----5:R-:W-:Y:S02]  /*0410*/  ISETP.NE.OR P0, PT, R0, RZ, !P0 ;  /* 0x000000ff0000720c */ /* 0x020fe40004705670 */
[--C-:B------:R-:W-:Y:S02]  /*0420*/  SHF.R.S32.HI R0, RZ, 0x3, R7.reuse ;  /* 0x00000003ff007819 */ /* 0x100fe40000011407 */
[----:B------:R-:W-:-:S02]  /*0430*/  SHF.R.S32.HI R7, RZ, 0x1f, R7 ;  /* 0x0000001fff077819 */ /* 0x000fc40000011407 */
[----:B0-----:R-:W-:Y:S02]  /*0440*/  I2FP.F32.U32 R9, UR8 ;  /* 0x0000000800097c45 */ /* 0x001fe40008201000 */
[----:B------:R-:W-:-:S03]  /*0450*/  LEA.HI R7, R7, R0, RZ, 0x2 ;  /* 0x0000000007077211 */ /* 0x000fc600078f10ff */
[----:B------:R-:W-:Y:S01]  /*0460*/  FMUL R9, R9, UR4 ;  /* 0x0000000409097c20 */ /* 0x000fe20008400000 */
[----:B------:R-:W-:Y:S01]  /*0470*/  LOP3.LUT R7, R7, 0xfffffffc, RZ, 0xc0, !PT ;  /* 0xfffffffc07077812 */ /* 0x000fe200078ec0ff */
[----:B------:R-:W-:Y:S01]  /*0480*/  VOTEU.ALL UP0, P0 ;  /* 0x00000000003f7886 */ /* 0x000fe20000000000 */
[----:B-1----:R-:W-:Y:S01]  /*0490*/  I2FP.F32.U32 R11, R4 ;  /* 0x00000004000b7245 */ /* 0x002fe20000201000 */
[----:B------:R-:W-:Y:S01]  /*04a0*/  ULDC UR4, c[0x0][0x154] ;  /* 0x0000550000047ab9 */ /* 0x000fe20000000800 */
[----:B------:R-:W-:Y:S01]  /*04b0*/  VOTEU.ALL UP1, P0 ;  /* 0x00000000003f7886 */ /* 0x000fe20000020000 */
[----:B------:R-:W-:Y:S01]  /*04c0*/  IMAD.IADD R7, R0, 0x1, -R7 ;  /* 0x0000000100077824 */ /* 0x000fe200078e0a07 */
[----:B------:R-:W0:Y:S01]  /*04d0*/  F2I.U32.TRUNC.NTZ R9, R9 ;  /* 0x0000000900097305 */ /* 0x000e22000020f000 */
[----:B------:R-:W1:Y:S01]  /*04e0*/  @!UP0 S2UR UR7, SR_CgaCtaId ;  /* 0x00000000000789c3 */ /* 0x000e620000008800 */
[----:B------:R-:W-:Y:S01]  /*04f0*/  @!UP0 UMOV UR6, 0x400 ;  /* 0x0000040000068882 */ /* 0x000fe20000000000 */
[----:B------:R-:W-:Y:S01]  /*0500*/  IMAD R8, R8, 0x4, R7 ;  /* 0x0000000408087824 */ /* 0x000fe200078e0207 */
[----:B---3--:R-:W-:-:S04]  /*0510*/  ISETP.EQ.U32.AND P2, PT, R12, 0x1, PT ;  /* 0x000000010c00780c */ /* 0x008fc80003f42070 */
[----:B------:R-:W-:-:S04]  /*0520*/  SHF.R.S32.HI R3, RZ, 0x1f, R8 ;  /* 0x0000001fff037819 */ /* 0x000fc80000011408 */
[----:B------:R-:W-:Y:S01]  /*0530*/  LEA.HI R0, R3, R8, RZ, 0x2 ;  /* 0x0000000803007211 */ /* 0x000fe200078f10ff */
[----:B0-----:R-:W-:-:S03]  /*0540*/  IMAD.MOV R7, RZ, RZ, -R9 ;  /* 0x000000ffff077224 */ /* 0x001fc600078e0a09 */
[----:B------:R-:W-:Y:S01]  /*0550*/  LOP3.LUT R9, R0, 0xfffffffc, RZ, 0xc0, !PT ;  /* 0xfffffffc00097812 */ /* 0x000fe200078ec0ff */
[----:B--2---:R-:W-:Y:S02]  /*0560*/  IMAD R3, R10, R7, UR8 ;  /* 0x000000080a037e24 */ /* 0x004fe4000f8e0207 */
[----:B------:R-:W-:Y:S02]  /*0570*/  FMUL R10, R11, UR4 ;  /* 0x000000040b0a7c20 */ /* 0x000fe40008400000 */
[C---:B------:R-:W-:Y:S01]  /*0580*/  IMAD.IADD R0, R8.reuse, 0x1, -R9 ;  /* 0x0000000108007824 */ /* 0x040fe200078e0a09 */
[----:B------:R-:W0:Y:S01]  /*0590*/  LDC R7, c[0x0][0x148] ;  /* 0x00005200ff077b82 */ /* 0x000e220000000800 */
[----:B------:R-:W-:Y:S01]  /*05a0*/  SHF.R.S32.HI R9, RZ, 0x1f, R2 ;  /* 0x0000001fff097819 */ /* 0x000fe20000011402 */
[----:B------:R-:W-:Y:S01]  /*05b0*/  IMAD.SHL.U32 R11, R8, 0x4, RZ ;  /* 0x00000004080b7824 */ /* 0x000fe200078e00ff */
[----:B------:R-:W-:Y:S01]  /*05c0*/  UMOV UR4, 0x20 ;  /* 0x0000002000047882 */ /* 0x000fe20000000000 */
[----:B------:R-:W-:Y:S01]  /*05d0*/  ISETP.NE.AND P4, PT, R0, R3, PT ;  /* 0x000000030000720c */ /* 0x000fe20003f85270 */
[----:B------:R-:W2:Y:S01]  /*05e0*/  F2I.U32.TRUNC.NTZ R10, R10 ;  /* 0x0000000a000a7305 */ /* 0x000ea2000020f000 */
[----:B------:R-:W-:Y:S01]  /*05f0*/  LEA.HI R9, R9, R2, RZ, 0x2 ;  /* 0x0000000209097211 */ /* 0x000fe200078f10ff */
[----:B------:R-:W-:-:S04]  /*0600*/  @!UP0 UIADD3 UR4, -UR4, 0x100000, URZ ;  /* 0x0010000004048890 */ /* 0x000fc8000fffe13f */
[----:B------:R-:W-:Y:S02]  /*0610*/  @!UP0 USHF.L.U32 UR5, UR4, 0xb, URZ ;  /* 0x0000000b04058899 */ /* 0x000fe4000800063f */
[----:B------:R-:W-:Y:S01]  /*0620*/  @!UP0 USHF.L.U32 UR4, UR4, 0x1, URZ ;  /* 0x0000000104048899 */ /* 0x000fe2000800063f */
[----:B------:R-:W-:Y:S01]  /*0630*/  LOP3.LUT R152, R8, 0xc, R11, 0x78, !PT ;  /* 0x0000000c08987812 */ /* 0x000fe200078e780b */
[----:B-1----:R-:W-:Y:S01]  /*0640*/  @!UP0 ULEA UR6, UR7, UR6, 0x18 ;  /* 0x0000000607068291 */ /* 0x002fe2000f8ec03f */
[----:B------:R-:W-:Y:S01]  /*0650*/  LOP3.LUT R9, R9, 0xfffffffc, RZ, 0xc0, !PT ;  /* 0xfffffffc09097812 */ /* 0x000fe200078ec0ff */
[----:B------:R-:W-:Y:S01]  /*0660*/  VOTEU.ALL UP0, P0 ;  /* 0x00000000003f7886 */ /* 0x000fe20000000000 */
[----:B------:R-:W-:Y:S01]  /*0670*/  LOP3.LUT P0, RZ, R6, 0x7, RZ, 0xc0, !PT ;  /* 0x0000000706ff7812 */ /* 0x000fe2000780c0ff */
[----:B------:R-:W-:Y:S02]  /*0680*/  VIADD R6, R5, 0xffffffff ;  /* 0xffffffff05067836 */ /* 0x000fe40000000000 */
[----:B------:R-:W-:Y:S01]  /*0690*/  IMAD.IADD R0, R2, 0x1, -R9 ;  /* 0x0000000102007824 */ /* 0x000fe200078e0a09 */
[----:B------:R-:W-:-:S02]  /*06a0*/  ISETP.LT.U32.AND P0, PT, R152, 0x10, !P0 ;  /* 0x000000109800780c */ /* 0x000fc40004701070 */
[----:B------:R-:W-:Y:S01]  /*06b0*/  @P4 SHF.R.S32.HI R9, RZ, 0x1f, R152 ;  /* 0x0000001fff094819 */ /* 0x000fe20000011498 */
[----:B--2---:R-:W-:Y:S01]  /*06c0*/  IMAD.MOV R21, RZ, RZ, -R10 ;  /* 0x000000ffff157224 */ /* 0x004fe200078e0a0a */
[C---:B------:R-:W-:Y:S01]  /*06d0*/  ISETP.NE.AND P1, PT, R0.reuse, 0x3, PT ;  /* 0x000000030000780c */ /* 0x040fe20003f25270 */
[----:B------:R-:W1:Y:S02]  /*06e0*/  FENCE.VIEW.ASYNC.S ;  /* 0x00000000000073c6 */ /* 0x000e640000000000 */
[----:B-1----:R1:W2:Y:S01]  /*06f0*/  @!UP0 SYNCS.EXCH.64 URZ, [UR6+0x50], UR4 ;  /* 0x00005004063f85b2 */ /* 0x0022a20008000100 */
[----:B------:R-:W-:Y:S01]  /*0700*/  @P4 LEA.HI R9, R9, R152, RZ, 0x2 ;  /* 0x0000009809094211 */ /* 0x000fe200078f10ff */
[----:B0-----:R-:W-:Y:S01]  /*0710*/  IMAD R2, R7, R21, R4 ;  /* 0x0000001507027224 */ /* 0x001fe200078e0204 */
[----:B------:R-:W-:Y:S02]  /*0720*/  ISETP.EQ.OR P1, PT, R0, RZ, !P1 ;  /* 0x000000ff0000720c */ /* 0x000fe40004f22670 */
[----:B------:R-:W-:-:S02]  /*0730*/  @P4 SHF.R.S32.HI R9, RZ, 0x2, R9 ;  /* 0x00000002ff094819 */ /* 0x000fc40000011409 */
[----:B------:R-:W-:Y:S02]  /*0740*/  ISETP.EQ.AND P1, PT, R5, RZ, P1 ;  /* 0x000000ff0500720c */ /* 0x000fe40000f22270 */
[----:B------:R-:W-:Y:S02]  /*0750*/  @P4 ISETP.NE.AND P5, PT, R9, R2, PT ;  /* 0x000000020900420c */ /* 0x000fe40003fa5270 */
[----:B------:R-:W-:Y:S02]  /*0760*/  ISETP.GE.U32.AND P6, PT, R6, 0x2, PT ;  /* 0x000000020600780c */ /* 0x000fe40003fc6070 */
[----:B------:R-:W-:Y:S02]  /*0770*/  SEL R9, RZ, 0x1, !P0 ;  /* 0x00000001ff097807 */ /* 0x000fe40004000000 */
[----:B------:R-:W-:Y:S01]  /*0780*/  @P4 SEL R22, RZ, 0x1, P5 ;  /* 0x00000001ff164807 */ /* 0x000fe20002800000 */
[----:B------:R1:W0:Y:S01]  /*0790*/  @!UP1 SYNCS.EXCH.64 URZ, [UR6+0x58], UR4 ;  /* 0x00005804063f95b2 */ /* 0x0002220008000100 */
[----:B------:R-:W-:Y:S01]  /*07a0*/  SEL R19, RZ, 0x1, !P1 ;  /* 0x00000001ff137807 */ /* 0x000fe20004800000 */
[----:B------:R-:W-:Y:S01]  /*07b0*/  NOP ;  /* 0x0000000000007918 */ /* 0x000fe20000000000 */
[----:B------:R-:W-:-:S02]  /*07c0*/  LOP3.LUT R22, R22, R9, RZ, 0xc0, !PT ;  /* 0x0000000916167212 */ /* 0x000fc400078ec0ff */
[----:B------:R-:W-:Y:S01]  /*07d0*/  SEL R19, R19, 0x2, P6 ;  /* 0x0000000213137807 */ /* 0x000fe20003000000 */
[----:B-12---:R-:W-:Y:S06]  /*07e0*/  @!P2 BRA `(.L_x_3) ;  /* 0x000000000008a947 */ /* 0x006fec0003800000 */
[----:B0---4-:R-:W-:Y:S01]  /*07f0*/  UCGABAR_ARV ;  /* 0x00000000000079c7 */ /* 0x011fe20008000000 */
[----:B------:R-:W-:Y:S05]  /*0800*/  BRA `(.L_x_4) ;  /* 0x0000000000047947 */ /* 0x000fea0003800000 */
.L_x_3:
[----:B0---4-:R-:W-:Y:S01]  /*0810*/  NOP ;  /* 0x0000000000007918 */ /* 0x011fe20000000000 */
.L_x_4:
[----:B------:R-:W0:Y:S01]  /*0820*/  LDC R2, c[0x0][0x65c] ;  /* 0x00019700ff027b82 */ /* 0x000e220000000800 */
[----:B------:R-:W-:Y:S02]  /*0830*/  IMAD.U32 R8, RZ, RZ, UR8 ;  /* 0x00000008ff087e24 */ /* 0x000fe4000f8e00ff */
[----:B------:R-:W-:Y:S01]  /*0840*/  IMAD.MOV.U32 R9, RZ, RZ, RZ ;  /* 0x000000ffff097224 */ /* 0x000fe200078e00ff */
[----:B0-----:R-:W-:-:S04]  /*0850*/  ISETP.NE.AND P1, PT, R2, 0x1, PT ;  /* 0x000000010200780c */ /* 0x001fc80003f25270 */
[----:B------:R-:W-:-:S09]  /*0860*/  P2R R5, PR, RZ, 0x2 ;  /* 0x00000002ff057803 */ /* 0x000fd20000000000 */
[----:B------:R-:W0:Y:S01]  /*0870*/  @P1 LDC R17, c[0x0][0x10] ;  /* 0x00000400ff111b82 */ /* 0x000e220000000800 */
[----:B------:R-:W-:Y:S02]  /*0880*/  @P1 IMAD.MOV.U32 R5, RZ, RZ, RZ ;  /* 0x000000ffff051224 */ /* 0x000fe400078e00ff */
[----:B------:R-:W-:-:S05]  /*0890*/  @P1 IMAD.MOV.U32 R13, RZ, RZ, RZ ;  /* 0x000000ffff0d1224 */ /* 0x000fca00078e00ff */
[----:B------:R-:W1:Y:S01]  /*08a0*/  @!P1 LDC R11, c[0x0][0xc] ;  /* 0x00000300ff0b9b82 */ /* 0x000e620000000800 */
[----:B0-----:R-:W-:-:S04]  /*08b0*/  @P1 IMAD.WIDE.U32 R16, R17, UR8, R4 ;  /* 0x0000000811101c25 */ /* 0x001fc8000f8e0004 */
[----:B------:R-:W-:Y:S02]  /*08c0*/  @P1 IMAD.IADD R17, R17, 0x1, R13 ;  /* 0x0000000111111824 */ /* 0x000fe400078e020d */
[----:B-1----:R-:W-:-:S04]  /*08d0*/  @!P1 IMAD.WIDE.U32 R8, R4, R11, R8 ;  /* 0x0000000b04089225 */ /* 0x002fc800078e0008 */
[----:B------:R-:W-:Y:S02]  /*08e0*/  @!P1 IMAD.MOV.U32 R16, RZ, RZ, R8 ;  /* 0x000000ffff109224 */ /* 0x000fe400078e0008 */
[----:B------:R-:W-:Y:S01]  /*08f0*/  @!P1 IMAD.MOV.U32 R17, RZ, RZ, R9 ;  /* 0x000000ffff119224 */ /* 0x000fe200078e0009 */
[----:B------:R-:W-:Y:S06]  /*0900*/  @!P2 BRA `(.L_x_5) ;  /* 0x00000000000ca947 */ /* 0x000fec0003800000 */
[----:B------:R-:W-:Y:S01]  /*0910*/  UCGABAR_WAIT ;  /* 0x0000000000007dc7 */ /* 0x000fe20008000000 */
[----:B------:R-:W-:Y:S01]  /*0920*/  CCTL.IVALL ;  /* 0x00000000ff00798f */ /* 0x000fe20002000000 */
[----:B------:R-:W-:Y:S05]  /*0930*/  BRA `(.L_x_6) ;  /* 0x0000000000047947 */ /* 0x000fea0003800000 */
.L_x_5:
[----:B------:R-:W-:Y:S06]  /*0940*/  BAR.SYNC.DEFER_BLOCKING 0x0 ;  /* 0x0000000000007b1d */ /* 0x000fec0000010000 */
.L_x_6:
[----:B------:R-:W-:Y:S05]  /*0950*/  @!P3 BRA `(.L_x_7) ;  /* 0x000000980060b947 */ /* 0x000fea0003800000 */
[----:B------:R-:W-:-:S13]  /*0960*/  ISETP.GT.U32.AND P0, PT, R6, 0x1, PT ;  /* 0x000000010600780c */ /* 0x000fda0003f04070 */
[----:B------:R-:W-:Y:S05]  /*0970*/  @P0 EXIT ;  /* 0x000000000000094d */ /* 0x000fea0003800000 */
[----:B------:R-:W-:Y:S01]  /*0980*/  ULDC.64 UR4, c[0x0][0x650] ;  /* 0x0001940000047ab9 */ /* 0x000fe20000000a00 */
[----:B------:R-:W-:Y:S01]  /*0990*/  PRMT R0, RZ, 0x7610, R0 ;  /* 0x00007610ff007816 */ /* 0x000fe20000000000 */
[----:B------:R-:W-:Y:S01]  /*09a0*/  IMAD.MOV.U32 R154, RZ, RZ, -0x1 ;  /* 0xffffffffff9a7424 */ /* 0x000fe200078e00ff */
[----:B------:R-:W-:Y:S01]  /*09b0*/  ISETP.GE.U32.AND P0, PT, R16, UR4, PT ;  /* 0x0000000410007c0c */ /* 0x000fe2000bf06070 */
[----:B------:R-:W-:Y:S02]  /*09c0*/  IMAD.MOV.U32 R153, RZ, RZ, -0x1 ;  /* 0xffffffffff997424 */ /* 0x000fe400078e00ff */
[----:B------:R-:W-:Y:S01]  /*09d0*/  IMAD.MOV.U32 R23, RZ, RZ, -0x1 ;  /* 0xffffffffff177424 */ /* 0x000fe200078e00ff */
[----:B------:R-:W-:-:S13]  /*09e0*/  ISETP.GE.U32.AND.EX P0, PT, R17, UR5, PT, P0 ;  /* 0x0000000511007c0c */ /* 0x000fda000bf06100 */
[----:B------:R-:W-:Y:S05]  /*09f0*/  @P0 BRA `(.L_x_8) ;  /* 0x00000004002c0947 */ /* 0x000fea0003800000 */
[----:B------:R-:W0:Y:S01]  /*0a00*/  LDC.64 R24, c[0x0][0x628] ;  /* 0x00018a00ff187b82 */ /* 0x000e220000000a00 */
[----:B------:R-:W-:Y:S02]  /*0a10*/  IMAD.MOV.U32 R8, RZ, RZ, R16 ;  /* 0x000000ffff087224 */ /* 0x000fe400078e0010 */
[----:B------:R-:W-:-:S05]  /*0a20*/  IMAD.MOV.U32 R9, RZ, RZ, R17 ;  /* 0x000000ffff097224 */ /* 0x000fca00078e0011 */
[----:B------:R-:W1:Y:S08]  /*0a30*/  LDC R0, c[0x0][0x630] ;  /* 0x00018c00ff007b82 */ /* 0x000e700000000800 */
[----:B------:R-:W2:Y:S01]  /*0a40*/  LDC.64 R26, c[0x0][0x620] ;  /* 0x00018800ff1a7b82 */ /* 0x000ea20000000a00 */
[----:B0-----:R-:W-:-:S04]  /*0a50*/  ISETP.NE.U32.AND P0, PT, R24, RZ, PT ;  /* 0x000000ff1800720c */ /* 0x001fc80003f05070 */
[----:B------:R-:W-:-:S13]  /*0a60*/  ISETP.NE.AND.EX P0, PT, R25, RZ, PT, P0 ;  /* 0x000000ff1900720c */ /* 0x000fda0003f05300 */
[----:B-12---:R-:W-:Y:S05]  /*0a70*/  @!P0 BRA `(.L_x_9) ;  /* 0x0000000000288947 */ /* 0x006fea0003800000 */
[----:B------:R-:W0:Y:S02]  /*0a80*/  LDC R13, c[0x0][0x634] ;  /* 0x00018d00ff0d7b82 */ /* 0x000e240000000800 */
[----:B0-----:R-:W-:-:S05]  /*0a90*/  IADD3 R13, P0, R16, R13, RZ ;  /* 0x0000000d100d7210 */ /* 0x001fca0007f1e0ff */
[----:B------:R-:W-:-:S04]  /*0aa0*/  IMAD.X R15, RZ, RZ, R17, P0 ;  /* 0x000000ffff0f7224 */ /* 0x000fc800000e0611 */
[----:B------:R-:W-:-:S04]  /*0ab0*/  IMAD.WIDE.U32 R8, R15, R24, RZ ;  /* 0x000000180f087225 */ /* 0x000fc800078e00ff */
[----:B------:R-:W-:-:S04]  /*0ac0*/  IMAD.WIDE.U32 R10, P0, R13, R25, R8 ;  /* 0x000000190d0a7225 */ /* 0x000fc80007800008 */
[----:B------:R-:W-:-:S04]  /*0ad0*/  IMAD.WIDE.U32 R8, R13, R24, RZ ;  /* 0x000000180d087225 */ /* 0x000fc800078e00ff */
[----:B------:R-:W-:Y:S01]  /*0ae0*/  IMAD.X R13, RZ, RZ, RZ, P0 ;  /* 0x000000ffff0d7224 */ /* 0x000fe200000e06ff */
[----:B------:R-:W-:Y:S01]  /*0af0*/  IADD3 RZ, P0, R9, R10, RZ ;  /* 0x0000000a09ff7210 */ /* 0x000fe20007f1e0ff */
[----:B------:R-:W-:-:S04]  /*0b00*/  IMAD.MOV.U32 R12, RZ, RZ, R11 ;  /* 0x000000ffff0c7224 */ /* 0x000fc800078e000b */
[----:B------:R-:W-:-:S08]  /*0b10*/  IMAD.WIDE.U32.X R8, R15, R25, R12, P0 ;  /* 0x000000190f087225 */ /* 0x000fd000000e040c */
.L_x_9:
[----:B------:R-:W0:Y:S01]  /*0b20*/  LDC.64 R24, c[0x0][0x640] ;  /* 0x00019000ff187b82 */ /* 0x000e220000000a00 */
[-CC-:B------:R-:W-:Y:S01]  /*0b30*/  SHF.R.U64 R28, R8, R0.reuse, R9.reuse ;  /* 0x00000000081c7219 */ /* 0x180fe20000001209 */
[----:B------:R-:W-:Y:S01]  /*0b40*/  IMAD R30, R7, R21, R4 ;  /* 0x00000015071e7224 */ /* 0x000fe200078e0204 */
[----:B------:R-:W-:Y:S01]  /*0b50*/  SHF.R.U32.HI R0, RZ, R0, R9 ;  /* 0x00000000ff007219 */ /* 0x000fe20000011609 */
[----:B------:R-:W-:Y:S01]  /*0b60*/  IMAD.MOV.U32 R21, RZ, RZ, 0x1 ;  /* 0x00000001ff157424 */ /* 0x000fe200078e00ff */
[----:B------:R-:W-:-:S03]  /*0b70*/  IADD3 R5, P0, RZ, -R28, RZ ;  /* 0x8000001cff057210 */ /* 0x000fc60007f1e0ff */
[----:B------:R-:W1:Y:S02]  /*0b80*/  LDC R6, c[0x0][0x618] ;  /* 0x00018600ff067b82 */ /* 0x000e640000000800 */
[----:B------:R-:W-:-:S04]  /*0b90*/  IMAD.X R9, RZ, RZ, ~R0, P0 ;  /* 0x000000ffff097224 */ /* 0x000fc800000e0e00 */
[-C--:B------:R-:W-:Y:S02]  /*0ba0*/  IMAD R0, R9, R26.reuse, RZ ;  /* 0x0000001a09007224 */ /* 0x080fe400078e02ff */
[----:B------:R-:W2:Y:S01]  /*0bb0*/  LDC R11, c[0x0][0x608] ;  /* 0x00018200ff0b7b82 */ /* 0x000ea20000000800 */
[----:B------:R-:W-:-:S04]  /*0bc0*/  IMAD.WIDE.U32 R8, R5, R26, R16 ;  /* 0x0000001a05087225 */ /* 0x000fc800078e0010 */
[----:B------:R-:W-:-:S03]  /*0bd0*/  IMAD R5, R5, R27, R0 ;  /* 0x0000001b05057224 */ /* 0x000fc600078e0200 */
[----:B------:R-:W3:Y:S01]  /*0be0*/  LDC R12, c[0x0][0x658] ;  /* 0x00019600ff0c7b82 */ /* 0x000ee20000000800 */
[----:B0-----:R-:W-:Y:S01]  /*0bf0*/  ISETP.NE.U32.AND P0, PT, R24, RZ, PT ;  /* 0x000000ff1800720c */ /* 0x001fe20003f05070 */
[----:B------:R-:W-:Y:S02]  /*0c00*/  IMAD.IADD R5, R9, 0x1, R5 ;  /* 0x0000000109057824 */ /* 0x000fe400078e0205 */
[----:B------:R-:W-:Y:S01]  /*0c10*/  IMAD.MOV.U32 R9, RZ, RZ, -0x1 ;  /* 0xffffffffff097424 */ /* 0x000fe200078e00ff */
[----:B------:R-:W-:-:S03]  /*0c20*/  ISETP.NE.AND.EX P0, PT, R25, RZ, PT, P0 ;  /* 0x000000ff1900720c */ /* 0x000fc60003f05300 */
[----:B------:R-:W0:Y:S01]  /*0c30*/  LDC R15, c[0x0][0x600] ;  /* 0x00018000ff0f7b82 */ /* 0x000e220000000800 */
[-CC-:B-1----:R-:W-:Y:S02]  /*0c40*/  SHF.R.U64 R13, R8, R6.reuse, R5.reuse ;  /* 0x00000006080d7219 */ /* 0x182fe40000001205 */
[----:B------:R-:W-:-:S05]  /*0c50*/  SHF.R.U32.HI R0, RZ, R6, R5 ;  /* 0x00000006ff007219 */ /* 0x000fca0000011605 */
[----:B------:R-:W1:Y:S01]  /*0c60*/  LDC R14, c[0x0][0x648] ;  /* 0x00019200ff0e7b82 */ /* 0x000e620000000800 */
[-CC-:B--2---:R-:W-:Y:S02]  /*0c70*/  SHF.R.U64 R27, R13, R11.reuse, R0.reuse ;  /* 0x0000000b0d1b7219 */ /* 0x184fe40000001200 */
[----:B------:R-:W-:-:S05]  /*0c80*/  SHF.R.U32.HI R5, RZ, R11, R0 ;  /* 0x0000000bff057219 */ /* 0x000fca0000011600 */
[----:B------:R-:W2:Y:S01]  /*0c90*/  LDC R20, c[0x0][0x638] ;  /* 0x00018e00ff147b82 */ /* 0x000ea20000000800 */
[-CC-:B---3--:R-:W-:Y:S02]  /*0ca0*/  SHF.R.U64 R26, R27, R12.reuse, R5.reuse ;  /* 0x0000000c1b1a7219 */ /* 0x188fe40000001205 */
[-C--:B------:R-:W-:Y:S02]  /*0cb0*/  SHF.L.U32 R0, R9, R12.reuse, RZ ;  /* 0x0000000c09007219 */ /* 0x080fe400000006ff */
[----:B------:R-:W-:Y:S01]  /*0cc0*/  SHF.R.U32.HI R5, RZ, R12, R5 ;  /* 0x0000000cff057219 */ /* 0x000fe20000011605 */
[----:B------:R-:W-:Y:S01]  /*0cd0*/  IMAD.MOV.U32 R4, RZ, RZ, R26 ;  /* 0x000000ffff047224 */ /* 0x000fe200078e001a */
[----:B------:R-:W-:Y:S01]  /*0ce0*/  LOP3.LUT R10, RZ, R0, RZ, 0x33, !PT ;  /* 0x00000000ff0a7212 */ /* 0x000fe200078e33ff */
[----:B------:R-:W3:Y:S01]  /*0cf0*/  LDC R23, c[0x0][0x610] ;  /* 0x00018400ff177b82 */ /* 0x000ee20000000800 */
[----:B------:R-:W-:Y:S05]  /*0d00*/  @!P0 BRA `(.L_x_10) ;  /* 0x0000000000288947 */ /* 0x000fea0003800000 */
[----:B------:R-:W4:Y:S02]  /*0d10*/  LDC R9, c[0x0][0x64c] ;  /* 0x00019300ff097b82 */ /* 0x000f240000000800 */
[----:B----4-:R-:W-:-:S05]  /*0d20*/  IADD3 R9, P0, R26, R9, RZ ;  /* 0x000000091a097210 */ /* 0x010fca0007f1e0ff */
        /* <DEDUP_REMOVED lines=8> */
.L_x_10:
[----:B-1----:R-:W-:Y:S01]  /*0db0*/  SHF.R.U64 R4, R4, R14, R5 ;  /* 0x0000000e04047219 */ /* 0x002fe20000001205 */
[----:B0-----:R-:W-:Y:S01]  /*0dc0*/  VIADD R6, R15, 0xffffffff ;  /* 0xffffffff0f067836 */ /* 0x001fe20000000000 */
[----:B------:R-:W-:Y:S02]  /*0dd0*/  SHF.L.U32 R0, R21, R12, RZ ;  /* 0x0000000c15007219 */ /* 0x000fe400000006ff */
[----:B------:R-:W-:Y:S01]  /*0de0*/  LOP3.LUT R5, R27, R10, RZ, 0xc0, !PT ;  /* 0x0000000a1b057212 */ /* 0x000fe200078ec0ff */
[----:B------:R-:W-:Y:S01]  /*0df0*/  IMAD.MOV R7, RZ, RZ, -R4 ;  /* 0x000000ffff077224 */ /* 0x000fe200078e0a04 */
[----:B------:R-:W-:Y:S02]  /*0e00*/  SEL R3, R3, R30, !P1 ;  /* 0x0000001e03037207 */ /* 0x000fe40004800000 */
[----:B------:R-:W-:Y:S01]  /*0e10*/  LOP3.LUT R6, R13, R6, RZ, 0xc0, !PT ;  /* 0x000000060d067212 */ /* 0x000fe200078ec0ff */
[----:B------:R-:W-:Y:S02]  /*0e20*/  IMAD R4, R0, R4, R5 ;  /* 0x0000000400047224 */ /* 0x000fe400078e0205 */
[----:B--2---:R-:W-:-:S02]  /*0e30*/  IMAD R0, R7, R20, R26 ;  /* 0x0000001407007224 */ /* 0x004fc400078e021a */
[----:B---3--:R-:W-:Y:S02]  /*0e40*/  IMAD R3, R4, R23, R3 ;  /* 0x0000001704037224 */ /* 0x008fe400078e0203 */
[----:B------:R-:W-:Y:S02]  /*0e50*/  IMAD R154, R0, R15, R6 ;  /* 0x0000000f009a7224 */ /* 0x000fe400078e0206 */
[----:B------:R-:W-:Y:S02]  /*0e60*/  IMAD.MOV.U32 R4, RZ, RZ, 0x1 ;  /* 0x00000001ff047424 */ /* 0x000fe400078e00ff */
[----:B------:R-:W-:Y:S01]  /*0e70*/  IMAD.MOV.U32 R23, RZ, RZ, R28 ;  /* 0x000000ffff177224 */ /* 0x000fe200078e001c */
[----:B------:R-:W-:Y:S02]  /*0e80*/  SEL R153, R154, R3, !P1 ;  /* 0x000000039a997207 */ /* 0x000fe40004800000 */
[----:B------:R-:W-:Y:S02]  /*0e90*/  PRMT R0, R4, 0x7610, R0 ;  /* 0x0000761004007816 */ /* 0x000fe40000000000 */
[----:B------:R-:W-:-:S07]  /*0ea0*/  SEL R154, R3, R154, !P1 ;  /* 0x0000009a039a7207 */ /* 0x000fce0004800000 */
.L_x_8:
[----:B------:R-:W-:-:S08]  /*0eb0*/  NOP ;  /* 0x0000000000007918 */ /* 0x000fd00000000000 */
[----:B------:R-:W0:Y:S02]  /*0ec0*/  USETMAXREG.TRY_ALLOC.CTAPOOL UP0, 0xe8 ;  /* 0x000000e8000079c8 */ /* 0x000e240008000600 */
[----:B0-----:R-:W-:-:S13]  /*0ed0*/  PLOP3.LUT P0, PT, PT, PT, UP0, 0x80, 0x0 ;  /* 0x000000000000781c */ /* 0x001fda0003f0f008 */
[----:B------:R-:W-:Y:S05]  /*0ee0*/  @!P0 BRA `(.L_x_8) ;  /* 0xfffffffc00f08947 */ /* 0x000fea000383ffff */
[----:B------:R-:W-:Y:S01]  /*0ef0*/  ULDC.64 UR4, c[0x0][0x598] ;  /* 0x0001660000047ab9 */ /* 0x000fe20000000a00 */
[----:B------:R-:W-:Y:S01]  /*0f00*/  ULDC.64 UR36, c[0x0][0x208] ;  /* 0x0000820000247ab9 */ /* 0x000fe20000000a00 */
[----:B------:R-:W-:-:S04]  /*0f10*/  ISETP.NE.U32.AND P0, PT, RZ, UR4, PT ;  /* 0x00000004ff007c0c */ /* 0x000fc8000bf05070 */
[----:B------:R-:W-:-:S13]  /*0f20*/  ISETP.NE.AND.EX P0, PT, RZ, UR5, PT, P0 ;  /* 0x00000005ff007c0c */ /* 0x000fda000bf05300 */
[----:B------:R-:W-:Y:S05]  /*0f30*/  @!P0 BRA `(.L_x_11) ;  /* 0x00000000001c8947 */ /* 0x000fea0003800000 */
[----:B------:R-:W0:Y:S02]  /*0f40*/  LDC.64 R4, c[0x0][0x598] ;  /* 0x00016600ff047b82 */ /* 0x000e240000000a00 */
[----:B0-----:R-:W2:Y:S02]  /*0f50*/  LDG.E.64 R4, desc[UR36][R4.64] ;  /* 0x0000002404047981 */ /* 0x001ea4000c1e1b00 */
[----:B--2---:R-:W-:-:S04]  /*0f60*/  ISETP.NE.U32.AND P0, PT, R4, RZ, PT ;  /* 0x000000ff0400720c */ /* 0x004fc80003f05070 */
[----:B------:R-:W-:-:S13]  /*0f70*/  ISETP.NE.AND.EX P0, PT, R5, RZ, PT, P0 ;  /* 0x000000ff0500720c */ /* 0x000fda0003f05300 */
[----:B------:R-:W-:Y:S05]  /*0f80*/  @!P0 BRA `(.L_x_11) ;  /* 0x0000000000088947 */ /* 0x000fea0003800000 */
[----:B------:R0:W5:Y:S01]  /*0f90*/  LD.E R155, desc[UR36][R4.64] ;  /* 0x00000024049b7980 */ /* 0x000162000c101900 */
[----:B------:R-:W-:Y:S05]  /*0fa0*/  BRA `(.L_x_12) ;  /* 0x0000000000247947 */ /* 0x000fea0003800000 */
.L_x_11:
[----:B------:R-:W-:Y:S02]  /*0fb0*/  ULDC.64 UR4, c[0x0][0x588] ;  /* 0x0001620000047ab9 */ /* 0x000fe40000000a00 */
[----:B------:R-:W-:-:S04]  /*0fc0*/  ISETP.NE.U32.AND P0, PT, RZ, UR4, PT ;  /* 0x00000004ff007c0c */ /* 0x000fc8000bf05070 */
[----:B------:R-:W-:-:S13]  /*0fd0*/  ISETP.NE.AND.EX P0, PT, RZ, UR5, PT, P0 ;  /* 0x00000005ff007c0c */ /* 0x000fda000bf05300 */
[----:B------:R-:W-:Y:S05]  /*0fe0*/  @!P0 BRA `(.L_x_13) ;  /* 0x00000000000c8947 */ /* 0x000fea0003800000 */
[----:B------:R-:W0:Y:S02]  /*0ff0*/  LDC.64 R4, c[0x0][0x588] ;  /* 0x00016200ff047b82 */ /* 0x000e240000000a00 */
[----:B0-----:R1:W5:Y:S01]  /*1000*/  LDG.E R155, desc[UR36][R4.64] ;  /* 0x00000024049b7981 */ /* 0x001362000c1e1900 */
[----:B------:R-:W-:Y:S05]  /*1010*/  BRA `(.L_x_12) ;  /* 0x0000000000087947 */ /* 0x000fea0003800000 */
.L_x_13:
[----:B------:R-:W-:Y:S02]  /*1020*/  ULDC UR4, c[0x0][0x580] ;  /* 0x0001600000047ab9 */ /* 0x000fe40000000800 */
[----:B------:R-:W-:-:S07]  /*1030*/  IMAD.U32 R155, RZ, RZ, UR4 ;  /* 0x00000004ff9b7e24 */ /* 0x000fce000f8e00ff */
.L_x_12:
[----:B------:R-:W-:Y:S02]  /*1040*/  ULDC.64 UR4, c[0x0][0x5a0] ;  /* 0x0001680000047ab9 */ /* 0x000fe40000000a00 */
[----:B------:R-:W-:-:S04]  /*1050*/  ISETP.NE.U32.AND P0, PT, RZ, UR4, PT ;  /* 0x00000004ff007c0c */ /* 0x000fc8000bf05070 */
[----:B------:R-:W-:-:S13]  /*1060*/  ISETP.NE.AND.EX P0, PT, RZ, UR5, PT, P0 ;  /* 0x00000005ff007c0c */ /* 0x000fda000bf05300 */
[----:B------:R-:W-:Y:S05]  /*1070*/  @!P0 BRA `(.L_x_14) ;  /* 0x00000000001c8947 */ /* 0x000fea0003800000 */
[----:B01----:R-:W0:Y:S02]  /*1080*/  LDC.64 R4, c[0x0][0x5a0] ;  /* 0x00016800ff047b82 */ /* 0x003e240000000a00 */
[----:B0-----:R-:W2:Y:S02]  /*1090*/  LDG.E.64 R4, desc[UR36][R4.64] ;  /* 0x0000002404047981 */ /* 0x001ea4000c1e1b00 */
[----:B--2---:R-:W-:-:S04]  /*10a0*/  ISETP.NE.U32.AND P0, PT, R4, RZ, PT ;  /* 0x000000ff0400720c */ /* 0x004fc80003f05070 */
[----:B------:R-:W-:-:S13]  /*10b0*/  ISETP.NE.AND.EX P0, PT, R5, RZ, PT, P0 ;  /* 0x000000ff0500720c */ /* 0x000fda0003f05300 */
[----:B------:R-:W-:Y:S05]  /*10c0*/  @!P0 BRA `(.L_x_14) ;  /* 0x0000000000088947 */ /* 0x000fea0003800000 */
[----:B------:R0:W5:Y:S01]  /*10d0*/  LD.E R156, desc[UR36][R4.64] ;  /* 0x00000024049c7980 */ /* 0x000162000c101900 */
[----:B------:R-:W-:Y:S05]  /*10e0*/  BRA `(.L_x_15) ;  /* 0x0000000000247947 */ /* 0x000fea0003800000 */
.L_x_14:
[----:B------:R-:W-:Y:S02]  /*10f0*/  ULDC.64 UR4, c[0x0][0x590] ;  /* 0x0001640000047ab9 */ /* 0x000fe40000000a00 */
[----:B------:R-:W-:-:S04]  /*1100*/  ISETP.NE.U32.AND P0, PT, RZ, UR4, PT ;  /* 0x00000004ff007c0c */ /* 0x000fc8000bf05070 */
[----:B------:R-:W-:-:S13]  /*1110*/  ISETP.NE.AND.EX P0, PT, RZ, UR5, PT, P0 ;  /* 0x00000005ff007c0c */ /* 0x000fda000bf05300 */
[----:B------:R-:W-:Y:S05]  /*1120*/  @!P0 BRA `(.L_x_16) ;  /* 0x00000000000c8947 */ /* 0x000fea0003800000 */
[----:B------:R-:W2:Y:S02]  /*1130*/  LDC.64 R156, c[0x0][0x590] ;  /* 0x00016400ff9c7b82 */ /* 0x000ea40000000a00 */
[----:B--2---:R2:W5:Y:S01]  /*1140*/  LDG.E R156, desc[UR36][R156.64] ;  /* 0x000000249c9c7981 */ /* 0x004562000c1e1900 */
[----:B------:R-:W-:Y:S05]  /*1150*/  BRA `(.L_x_15) ;  /* 0x0000000000087947 */ /* 0x000fea0003800000 */
.L_x_16:
[----:B------:R-:W-:Y:S02]  /*1160*/  ULDC UR4, c[0x0][0x584] ;  /* 0x0001610000047ab9 */ /* 0x000fe40000000800 */
[----:B------:R-:W-:-:S07]  /*1170*/  IMAD.U32 R156, RZ, RZ, UR4 ;  /* 0x00000004ff9c7e24 */ /* 0x000fce000f8e00ff */
.L_x_15:
[----:B------:R-:W-:-:S13]  /*1180*/  LOP3.LUT P0, RZ, R0, 0xff, RZ, 0xc0, !PT ;  /* 0x000000ff00ff7812 */ /* 0x000fda000780c0ff */
[----:B------:R-:W-:Y:S05]  /*1190*/  @!P0 EXIT ;  /* 0x000000000000894d */ /* 0x000fea0003800000 */
[----:B------:R-:W-:Y:S01]  /*11a0*/  ULDC UR4, c[0x0][0x28c] ;  /* 0x0000a30000047ab9 */ /* 0x000fe20000000800 */
[----:B--2---:R-:W-:Y:S01]  /*11b0*/  LOP3.LUT R157, R19, 0x1, RZ, 0xfc, !PT ;  /* 0x00000001139d7812 */ /* 0x004fe200078efcff */
[----:B------:R-:W-:Y:S01]  /*11c0*/  UIADD3 UR4, UR4, 0x1f, URZ ;  /* 0x0000001f04047890 */ /* 0x000fe2000fffe03f */
[----:B------:R-:W-:Y:S01]  /*11d0*/  UMOV UR38, URZ ;  /* 0x0000003f00267c82 */ /* 0x000fe20008000000 */
[----:B------:R-:W-:Y:S02]  /*11e0*/  UMOV UR39, URZ ;  /* 0x0000003f00277c82 */ /* 0x000fe40008000000 */
[----:B------:R-:W-:-:S04]  /*11f0*/  USHF.R.S32.HI UR5, URZ, 0x1f, UR4 ;  /* 0x0000001f3f057899 */ /* 0x000fc80008011404 */
[----:B------:R-:W-:-:S04]  /*1200*/  ULEA.HI UR5, UR5, UR4, URZ, 0x5 ;  /* 0x0000000405057291 */ /* 0x000fc8000f8f283f */
[----:B------:R-:W-:-:S12]  /*1210*/  USHF.R.S32.HI UR40, URZ, 0x5, UR5 ;  /* 0x000000053f287899 */ /* 0x000fd80008011405 */
.L_x_290:
[----:B------:R-:W-:Y:S01]  /*1220*/  LOP3.LUT R0, R18, 0x80, RZ, 0xc0, !PT ;  /* 0x0000008012007812 */ /* 0x000fe200078ec0ff */
[----:B--2---:R-:W2:Y:S01]  /*1230*/  S2UR UR7, SR_CgaCtaId ;  /* 0x00000000000779c3 */ /* 0x004ea20000008800 */
[----:B------:R-:W-:Y:S02]  /*1240*/  UMOV UR6, 0x400 ;  /* 0x0000040000067882 */ /* 0x000fe40000000000 */
[----:B------:R-:W-:-:S06]  /*1250*/  SHF.R.U32.HI R0, RZ, 0x7, R0 ;  /* 0x00000007ff007819 */ /* 0x000fcc0000011600 */
[----:B---3--:R-:W3:Y:S01]  /*1260*/  SHFL.IDX PT, R0, R0, RZ, 0x1f ;  /* 0x00001fff00007589 */ /* 0x008ee200000e0000 */
[----:B--2---:R-:W-:Y:S01]  /*1270*/  ULEA UR6, UR7, UR6, 0x18 ;  /* 0x0000000607067291 */ /* 0x004fe2000f8ec03f */
[----:B---3--:R-:W-:-:S13]  /*1280*/  R2UR UR4, R0 ;  /* 0x00000000000472ca */ /* 0x008fda00000e0000 */
[----:B------:R-:W-:-:S04]  /*1290*/  ULEA.HI UR5, UR4, UR4, URZ, 0x1 ;  /* 0x0000000404057291 */ /* 0x000fc8000f8f083f */
[----:B------:R-:W-:-:S04]  /*12a0*/  ULOP3.LUT UR5, UR5, 0x7fffe, URZ, 0xc0, !UPT ;  /* 0x0007fffe05057892 */ /* 0x000fc8000f8ec03f */
[----:B------:R-:W-:-:S03]  /*12b0*/  UIADD3 UR5, UR4, -UR5, URZ ;  /* 0x8000000504057290 */ /* 0x000fc6000fffe03f */
[----:B------:R-:W-:Y:S01]  /*12c0*/  ULDC UR4, c[0x0][0x28c] ;  /* 0x0000a30000047ab9 */ /* 0x000fe20000000800 */
[----:B------:R-:W-:Y:S01]  /*12d0*/  ULEA UR5, UR5, UR6, 0xd ;  /* 0x0000000605057291 */ /* 0x000fe2000f8e683f */
[----:B------:R-:W-:-:S03]  /*12e0*/  ISETP.LT.AND P0, PT, RZ, UR4, PT ;  /* 0x00000004ff007c0c */ /* 0x000fc6000bf01270 */
[----:B------:R-:W-:-:S04]  /*12f0*/  UIADD3 UR5, UR5, 0x100, URZ ;  /* 0x0000010005057890 */ /* 0x000fc8000fffe03f */
[----:B------:R-:W-:-:S04]  /*1300*/  USHF.R.U32.HI UR5, URZ, 0x4, UR5 ;  /* 0x000000043f057899 */ /* 0x000fc80008011605 */
[----:B------:R-:W-:Y:S02]  /*1310*/  ULOP3.LUT UR41, UR5, 0x3fff, URZ, 0xc0, !UPT ;  /* 0x00003fff05297892 */ /* 0x000fe4000f8ec03f */
[----:B-1--45:R-:W-:Y:S10]  /*1320*/  @P0 BRA `(.L_x_17) ;  /* 0x0000000000400947 */ /* 0x032ff40003800000 */
[----:B------:R-:W-:Y:S01]  /*1330*/  MOV R0, 0x0 ;  /* 0x0000000000007802 */ /* 0x000fe20000000f00 */
[----:B------:R-:W-:Y:S01]  /*1340*/  ULDC.64 UR4, c[0x4][0x68] ;  /* 0x01001a0000047ab9 */ /* 0x000fe20000000a00 */
[----:B------:R-:W-:Y:S01]  /*1350*/  ULDC.64 UR6, c[0x4][0x8] ;  /* 0x0100020000067ab9 */ /* 0x000fe20000000a00 */
[----:B01----:R-:W-:Y:S01]  /*1360*/  IMAD.U32 R4, RZ, RZ, UR4 ;  /* 0x00000004ff047e24 */ /* 0x003fe2000f8e00ff */
[----:B------:R0:W1:Y:S01]  /*1370*/  LDC.64 R14, c[0x4][R0] ;  /* 0x01000000000e7b82 */ /* 0x0000620000000a00 */
[----:B------:R-:W-:Y:S01]  /*1380*/  IMAD.U32 R5, RZ, RZ, UR5 ;  /* 0x00000005ff057e24 */ /* 0x000fe2000f8e00ff */
[----:B------:R-:W-:Y:S01]  /*1390*/  ULDC.64 UR4, c[0x4][0x70] ;  /* 0x01001c0000047ab9 */ /* 0x000fe20000000a00 */
[----:B------:R-:W-:Y:S02]  /*13a0*/  IMAD.U32 R10, RZ, RZ, UR6 ;  /* 0x00000006ff0a7e24 */ /* 0x000fe4000f8e00ff */
[----:B------:R-:W-:Y:S02]  /*13b0*/  IMAD.U32 R6, RZ, RZ, UR4 ;  /* 0x00000004ff067e24 */ /* 0x000fe4000f8e00ff */
[----:B------:R-:W-:-:S02]  /*13c0*/  IMAD.U32 R7, RZ, RZ, UR5 ;  /* 0x00000005ff077e24 */ /* 0x000fc4000f8e00ff */
[----:B------:R-:W-:Y:S02]  /*13d0*/  IMAD.U32 R11, RZ, RZ, UR7 ;  /* 0x00000007ff0b7e24 */ /* 0x000fe4000f8e00ff */
[----:B------:R-:W-:Y:S02]  /*13e0*/  IMAD.MOV.U32 R8, RZ, RZ, 0x1e1 ;  /* 0x000001e1ff087424 */ /* 0x000fe400078e00ff */
[----:B------:R-:W-:Y:S02]  /*13f0*/  IMAD.MOV.U32 R12, RZ, RZ, 0x1 ;  /* 0x00000001ff0c7424 */ /* 0x000fe400078e00ff */
[----:B0-----:R-:W-:-:S07]  /*1400*/  IMAD.MOV.U32 R13, RZ, RZ, RZ ;  /* 0x000000ffff0d7224 */ /* 0x001fce00078e00ff */
[----:B------:R-:W-:-:S07]  /*1410*/  LEPC R20, `(.L_x_17) ;  /* 0x000000001014794e */ /* 0x000fce0000000000 */
[----:B-1---5:R-:W-:Y:S05]  /*1420*/  CALL.ABS.NOINC R14 ;  /* 0x000000000e007343 */ /* 0x022fea0003c00000 */
.L_x_17:
[----:B------:R-:W-:-:S13]  /*1430*/  ISETP.NE.AND P0, PT, R157, 0x3, PT ;  /* 0x000000039d00780c */ /* 0x000fda0003f05270 */
[----:B------:R-:W-:Y:S05]  /*1440*/  @!P0 BRA `(.L_x_18) ;  /* 0x0000000000048947 */ /* 0x000fea0003800000 */
[----:B------:R-:W-:Y:S01]  /*1450*/  BPT.TRAP 0x1 ;  /* 0x000000040000795c */ /* 0x000fe20000300000 */
.L_x_18:
[----:B------:R-:W2:Y:S01]  /*1460*/  S2UR UR5, SR_CgaCtaId ;  /* 0x00000000000579c3 */ /* 0x000ea20000008800 */
[----:B------:R-:W-:Y:S01]  /*1470*/  UMOV UR4, 0x400 ;  /* 0x0000040000047882 */ /* 0x000fe20000000000 */
[----:B------:R-:W-:Y:S02]  /*1480*/  IMAD.U32 R0, RZ, RZ, UR38 ;  /* 0x00000026ff007e24 */ /* 0x000fe4000f8e00ff */
[----:B------:R-:W-:-:S03]  /*1490*/  IMAD.U32 R3, RZ, RZ, UR39 ;  /* 0x00000027ff037e24 */ /* 0x000fc6000f8e00ff */
[----:B------:R-:W-:Y:S01]  /*14a0*/  SHF.L.U32 R0, R0, 0x1f, RZ ;  /* 0x0000001f00007819 */ /* 0x000fe200000006ff */
[----:B--2---:R-:W-:-:S06]  /*14b0*/  ULEA UR4, UR5, UR4, 0x18 ;  /* 0x0000000405047291 */ /* 0x004fcc000f8ec03f */
[----:B------:R-:W-:-:S04]  /*14c0*/  IMAD.U32 R6, RZ, RZ, UR4 ;  /* 0x00000004ff067e24 */ /* 0x000fc8000f8e00ff */
[----:B------:R-:W-:-:S04]  /*14d0*/  IMAD R3, R3, 0x8, R6 ;  /* 0x0000000803037824 */ /* 0x000fc800078e0206 */
[----:B------:R2:W3:Y:S01]  /*14e0*/  SYNCS.PHASECHK.TRANS64.TRYWAIT P1, [R3+URZ], R0 ;  /* 0x00000000030075a7 */ /* 0x0004e2000802017f */
[----:B------:R-:W-:Y:S05]  /*14f0*/  @!P0 BRA `(.L_x_19) ;  /* 0x0000000000048947 */ /* 0x000fea0003800000 */
[----:B------:R-:W-:Y:S01]  /*1500*/  BPT.TRAP 0x1 ;  /* 0x000000040000795c */ /* 0x000fe20000300000 */
.L_x_19:
[----:B---3--:R-:W-:Y:S05]  /*1510*/  @P1 BRA `(.L_x_20) ;  /* 0x0000000000081947 */ /* 0x008fea0003800000 */
[----:B------:R-:W3:Y:S02]  /*1520*/  SYNCS.PHASECHK.TRANS64.TRYWAIT P1, [R3+URZ], R0 ;  /* 0x00000000030075a7 */ /* 0x000ee4000802017f */
[----:B---3--:R-:W-:Y:S05]  /*1530*/  @!P1 BRA `(.L_x_21) ;  /* 0x000000a400289947 */ /* 0x008fea0003800000 */
.L_x_20:
[----:B------:R-:W-:-:S04]  /*1540*/  UISETP.LT.AND UP0, UPT, UR40, 0x1, UPT ;  /* 0x000000012800788c */ /* 0x000fc8000bf01270 */
[----:B------:R-:W-:-:S06]  /*1550*/  USEL UR4, UR40, 0x1, UP0 ;  /* 0x0000000128047887 */ /* 0x000fcc0008000000 */
[----:B--23--:R-:W-:Y:S01]  /*1560*/  IMAD.U32 R0, RZ, RZ, UR4 ;  /* 0x00000004ff007e24 */ /* 0x00cfe2000f8e00ff */
[----:B------:R-:W-:Y:S05]  /*1570*/  WARPSYNC.ALL ;  /* 0x0000000000007948 */ /* 0x000fea0003800000 */
[----:B------:R-:W-:-:S04]  /*1580*/  IADD3 R0, -R0, UR40, RZ ;  /* 0x0000002800007c10 */ /* 0x000fc8000fffe1ff */
[----:B------:R-:W-:Y:S02]  /*1590*/  ISETP.GE.AND P1, PT, R0, 0x1, PT ;  /* 0x000000010000780c */ /* 0x000fe40003f26270 */
[----:B------:R-:W-:Y:S01]  /*15a0*/  R2UR UR4, R6 ;  /* 0x00000000060472ca */ /* 0x000fe200000e0000 */
[----:B------:R-:W-:Y:S01]  /*15b0*/  WARPGROUP.ARRIVE ;  /* 0x00000000000079c5 */ /* 0x000fe20000000000 */
[----:B------:R-:W-:Y:S01]  /*15c0*/  UMOV UR9, 0x40000040 ;  /* 0x4000004000097882 */ /* 0x000fe20000000000 */
[----:B------:R-:W-:-:S10]  /*15d0*/  UMOV UR11, 0x40000040 ;  /* 0x40000040000b7882 */ /* 0x000fd40000000000 */
[----:B------:R-:W-:-:S04]  /*15e0*/  UIADD3 UR4, UR4, 0x10100, URZ ;  /* 0x0001010004047890 */ /* 0x000fc8000fffe03f */
[----:B------:R-:W-:-:S04]  /*15f0*/  USHF.R.U32.HI UR4, URZ, 0x4, UR4 ;  /* 0x000000043f047899 */ /* 0x000fc80008011604 */
[----:B------:R-:W-:Y:S02]  /*1600*/  ULOP3.LUT UR5, UR4, 0x3fff, URZ, 0xc0, !UPT ;  /* 0x00003fff04057892 */ /* 0x000fe4000f8ec03f */
[----:B------:R-:W-:Y:S02]  /*1610*/  ULOP3.LUT UR4, UR41, 0x10000, URZ, 0xfc, !UPT ;  /* 0x0001000029047892 */ /* 0x000fe4000f8efc3f */
[----:B------:R-:W-:Y:S02]  /*1620*/  ULOP3.LUT UR5, UR5, 0x10000, URZ, 0xfc, !UPT ;  /* 0x0001000005057892 */ /* 0x000fe4000f8efc3f */
[----:B------:R-:W-:Y:S02]  /*1630*/  ULEA UR6, UR39, UR4, 0xa ;  /* 0x0000000427067291 */ /* 0x000fe4000f8e503f */
[----:B------:R-:W-:-:S05]  /*1640*/  ULEA UR7, UR39, UR5, 0xb ;  /* 0x0000000527077291 */ /* 0x000fca000f8e583f */
[----:B------:R-:W-:Y:S02]  /*1650*/  UMOV UR8, UR6 ;  /* 0x0000000600087c82 */ /* 0x000fe40008000000 */
[----:B------:R-:W-:Y:S02]  /*1660*/  UMOV UR10, UR7 ;  /* 0x00000007000a7c82 */ /* 0x000fe40008000000 */
[----:B------:R-:W-:Y:S01]  /*1670*/  HGMMA.64x256x8.F32.TF32 R24, gdesc[UR8], RZ, !UPT, gsb0 ;  /* 0x07e00000081879f0 */ /* 0x000fe2000c0028ff */
[----:B------:R-:W-:Y:S02]  /*1680*/  UIADD3 UR8, UR6, 0x2, URZ ;  /* 0x0000000206087890 */ /* 0x000fe4000fffe03f */
[----:B------:R-:W-:Y:S01]  /*1690*/  UIADD3 UR10, UR7, 0x2, URZ ;  /* 0x00000002070a7890 */ /* 0x000fe2000fffe03f */
[----:B------:R-:W-:Y:S01]  /*16a0*/  UMOV UR9, 0x40000040 ;  /* 0x4000004000097882 */ /* 0x000fe20000000000 */
[----:B------:R-:W-:Y:S01]  /*16b0*/  UMOV UR11, 0x40000040 ;  /* 0x40000040000b7882 */ /* 0x000fe20000000000 */
[----:B------:R-:W-:-:S02]  /*16c0*/  WARPGROUP.DEPBAR.LE gsb0, 0x0 ;  /* 0x00008000000079c5 */ /* 0x000fc40000010000 */
[----:B------:R-:W-:-:S15]  /*16d0*/  WARPGROUP.ARRIVE ;  /* 0x00000000000079c5 */ /* 0x000fde0000000000 */
[----:B------:R-:W-:-:S05]  /*16e0*/  NOP ;  /* 0x0000000000007918 */ /* 0x000fca0000000000 */
[----:B------:R-:W-:Y:S01]  /*16f0*/  HGMMA.64x256x8.F32.TF32 R24, gdesc[UR8], R24, gsb0 ;  /* 0x07e00000081879f0 */ /* 0x000fe20008002818 */
[----:B------:R-:W-:Y:S02]  /*1700*/  UIADD3 UR8, UR6, 0x4, URZ ;  /* 0x0000000406087890 */ /* 0x000fe4000fffe03f */
[----:B------:R-:W-:Y:S01]  /*1710*/  UIADD3 UR10, UR7, 0x4, URZ ;  /* 0x00000004070a7890 */ /* 0x000fe2000fffe03f */
[----:B------:R-:W-:Y:S01]  /*1720*/  UMOV UR9, 0x40000040 ;  /* 0x4000004000097882 */ /* 0x000fe20000000000 */
[----:B------:R-:W-:Y:S01]  /*1730*/  UMOV UR11, 0x40000040 ;  /* 0x40000040000b7882 */ /* 0x000fe20000000000 */
[----:B------:R-:W-:Y:S02]  /*1740*/  WARPGROUP.DEPBAR.LE gsb0, 0x0 ;  /* 0x00008000000079c5 */ /* 0x000fe40000010000 */
        /* <DEDUP_REMOVED lines=10> */
[----:B------:R-:W-:Y:S03]  /*17f0*/  HGMMA.64x256x8.F32.TF32 R24, gdesc[UR8], R24, gsb0 ;  /* 0x07e00000081879f0 */ /* 0x000fe60008002818 */
[----:B------:R-:W-:Y:S02]  /*1800*/  WARPGROUP.DEPBAR.LE gsb0, 0x0 ;  /* 0x00008000000079c5 */ /* 0x000fe40000010000 */
[----:B------:R-:W-:Y:S05]  /*1810*/  @!P1 BRA `(.L_x_22) ;  /* 0x0000000400309947 */ /* 0x000fea0003800000 */
[----:B------:R-:W-:Y:S02]  /*1820*/  UIADD3 UR6, UR39, 0x1, URZ ;  /* 0x0000000127067890 */ /* 0x000fe4000fffe03f */
[----:B------:R-:W-:Y:S02]  /*1830*/  IMAD.U32 R3, RZ, RZ, UR39 ;  /* 0x00000027ff037e24 */ /* 0x000fe4000f8e00ff */
[----:B------:R-:W-:-:S04]  /*1840*/  UISETP.NE.AND UP0, UPT, UR6, 0x4, UPT ;  /* 0x000000040600788c */ /* 0x000fc8000bf05270 */
[----:B------:R-:W-:Y:S02]  /*1850*/  USEL UR7, URZ, 0x1, UP0 ;  /* 0x000000013f077887 */ /* 0x000fe40008000000 */
[----:B------:R-:W-:Y:S02]  /*1860*/  USEL UR6, UR6, URZ, UP0 ;  /* 0x0000003f06067287 */ /* 0x000fe40008000000 */
[----:B------:R-:W-:-:S06]  /*1870*/  ULOP3.LUT UR7, UR38, UR7, URZ, 0x3c, !UPT ;  /* 0x0000000726077292 */ /* 0x000fcc000f8e3c3f */
[----:B------:R-:W-:-:S07]  /*1880*/  IMAD.U32 R7, RZ, RZ, UR7 ;  /* 0x00000007ff077e24 */ /* 0x000fce000f8e00ff */
.L_x_29:
[----:B------:R-:W-:Y:S05]  /*1890*/  @!P0 BRA `(.L_x_23) ;  /* 0x0000000000048947 */ /* 0x000fea0003800000 */
[----:B------:R-:W-:Y:S01]  /*18a0*/  BPT.TRAP 0x1 ;  /* 0x000000040000795c */ /* 0x000fe20000300000 */
.L_x_23:
[----:B------:R-:W2:Y:S01]  /*18b0*/  S2UR UR8, SR_CgaCtaId ;  /* 0x00000000000879c3 */ /* 0x000ea20000008800 */
[----:B------:R-:W-:Y:S01]  /*18c0*/  UMOV UR7, 0x400 ;  /* 0x0000040000077882 */ /* 0x000fe20000000000 */
[----:B01----:R-:W-:Y:S01]  /*18d0*/  IMAD.U32 R5, RZ, RZ, UR6 ;  /* 0x00000006ff057e24 */ /* 0x003fe2000f8e00ff */
[----:B------:R-:W-:Y:S01]  /*18e0*/  SHF.L.U32 R4, R7, 0x1f, RZ ;  /* 0x0000001f07047819 */ /* 0x000fe200000006ff */
[----:B--2---:R-:W-:-:S06]  /*18f0*/  ULEA UR7, UR8, UR7, 0x18 ;  /* 0x0000000708077291 */ /* 0x004fcc000f8ec03f */
[----:B------:R-:W-:-:S04]  /*1900*/  IMAD.U32 R6, RZ, RZ, UR7 ;  /* 0x00000007ff067e24 */ /* 0x000fc8000f8e00ff */
[----:B------:R-:W-:-:S04]  /*1910*/  IMAD R5, R5, 0x8, R6 ;  /* 0x0000000805057824 */ /* 0x000fc800078e0206 */
[----:B------:R0:W1:Y:S01]  /*1920*/  SYNCS.PHASECHK.TRANS64.TRYWAIT P1, [R5+URZ], R4 ;  /* 0x00000004050075a7 */ /* 0x000062000802017f */
[----:B------:R-:W-:Y:S05]  /*1930*/  @!P0 BRA `(.L_x_24) ;  /* 0x0000000000048947 */ /* 0x000fea0003800000 */
[----:B------:R-:W-:Y:S01]  /*1940*/  BPT.TRAP 0x1 ;  /* 0x000000040000795c */ /* 0x000fe20000300000 */
.L_x_24:
[----:B-1----:R-:W-:Y:S05]  /*1950*/  @P1 BRA `(.L_x_25) ;  /* 0x0000000000081947 */ /* 0x002fea0003800000 */
[----:B------:R-:W1:Y:S02]  /*1960*/  SYNCS.PHASECHK.TRANS64.TRYWAIT P1, [R5+URZ], R4 ;  /* 0x00000004050075a7 */ /* 0x000e64000802017f */
[----:B-1----:R-:W-:Y:S05]  /*1970*/  @!P1 BRA `(.L_x_26) ;  /* 0x000000a0002c9947 */ /* 0x002fea0003800000 */
.L_x_25:
[----:B------:R-:W-:Y:S01]  /*1980*/  ULEA UR7, UR6, UR4, 0xa ;  /* 0x0000000406077291 */ /* 0x000fe2000f8e503f */
[----:B------:R-:W-:Y:S01]  /*1990*/  WARPGROUP.ARRIVE ;  /* 0x00000000000079c5 */ /* 0x000fe20000000000 */
[----:B------:R-:W-:Y:S01]  /*19a0*/  ULEA UR12, UR6, UR5, 0xb ;  /* 0x00000005060c7291 */ /* 0x000fe2000f8e583f */
[----:B------:R-:W-:Y:S01]  /*19b0*/  UMOV UR9, 0x40000040 ;  /* 0x4000004000097882 */ /* 0x000fe20000000000 */
[----:B------:R-:W-:-:S03]  /*19c0*/  UMOV UR11, 0x40000040 ;  /* 0x40000040000b7882 */ /* 0x000fc60000000000 */
[----:B------:R-:W-:Y:S02]  /*19d0*/  UMOV UR8, UR7 ;  /* 0x0000000700087c82 */ /* 0x000fe40008000000 */
[----:B------:R-:W-:Y:S02]  /*19e0*/  UMOV UR10, UR12 ;  /* 0x0000000c000a7c82 */ /* 0x000fe40008000000 */
[----:B------:R-:W-:Y:S01]  /*19f0*/  HGMMA.64x256x8.F32.TF32 R24, gdesc[UR8], R24, gsb0 ;  /* 0x07e00000081879f0 */ /* 0x000fe20008002818 */
        /* <DEDUP_REMOVED lines=26> */
[----:B------:R-:W-:Y:S01]  /*1ba0*/  BPT.TRAP 0x1 ;  /* 0x000000040000795c */ /* 0x000fe20000300000 */
.L_x_27:
[----:B------:R-:W-:-:S13]  /*1bb0*/  ISETP.NE.AND P1, PT, R22, RZ, PT ;  /* 0x000000ff1600720c */ /* 0x000fda0003f25270 */
[----:B01----:R-:W-:-:S04]  /*1bc0*/  @P1 IMAD R4, R3, 0x8, R6 ;  /* 0x0000000803041824 */ /* 0x003fc800078e0206 */
[----:B------:R-:W-:-:S05]  /*1bd0*/  @P1 VIADD R5, R4, 0x20 ;  /* 0x0000002004051836 */ /* 0x000fca0000000000 */
[----:B------:R-:W-:-:S04]  /*1be0*/  @P1 PRMT R5, R152, 0x654, R5 ;  /* 0x0000065498051816 */ /* 0x000fc80000000005 */
[----:B------:R0:W-:Y:S01]  /*1bf0*/  @P1 SYNCS.ARRIVE.TRANS64.RED.A1T0 RZ, [R5+URZ], RZ ;  /* 0x000000ff05ff19a7 */ /* 0x0001e2000810043f */
[----:B------:R-:W-:-:S13]  /*1c00*/  ISETP.GT.U32.AND P1, PT, R19, 0x1, PT ;  /* 0x000000011300780c */ /* 0x000fda0003f24070 */
[----:B0-----:R-:W-:Y:S05]  /*1c10*/  @P1 BRA `(.L_x_28) ;  /* 0x0000000000041947 */ /* 0x001fea0003800000 */
[----:B------:R-:W-:Y:S01]  /*1c20*/  BPT.TRAP 0x1 ;  /* 0x000000040000795c */ /* 0x000fe20000300000 */
.L_x_28:
[----:B------:R-:W-:Y:S01]  /*1c30*/  UIADD3 UR6, UR6, 0x1, URZ ;  /* 0x0000000106067890 */ /* 0x000fe2000fffe03f */
[C---:B------:R-:W-:Y:S01]  /*1c40*/  ISETP.GT.AND P2, PT, R0.reuse, 0x1, PT ;  /* 0x000000010000780c */ /* 0x040fe20003f44270 */
[----:B------:R-:W-:Y:S02]  /*1c50*/  VIADD R3, R3, 0x1 ;  /* 0x0000000103037836 */ /* 0x000fe40000000000 */
[----:B------:R-:W-:Y:S01]  /*1c60*/  UISETP.NE.AND UP0, UPT, UR6, 0x4, UPT ;  /* 0x000000040600788c */ /* 0x000fe2000bf05270 */
[----:B------:R-:W-:Y:S02]  /*1c70*/  VIADD R0, R0, 0xffffffff ;  /* 0xffffffff00007836 */ /* 0x000fe40000000000 */
[C---:B------:R-:W-:Y:S01]  /*1c80*/  ISETP.NE.AND P1, PT, R3.reuse, 0x4, PT ;  /* 0x000000040300780c */ /* 0x040fe20003f25270 */
[----:B------:R-:W-:Y:S02]  /*1c90*/  USEL UR7, URZ, 0x1, UP0 ;  /* 0x000000013f077887 */ /* 0x000fe40008000000 */
[----:B------:R-:W-:Y:S01]  /*1ca0*/  USEL UR6, UR6, URZ, UP0 ;  /* 0x0000003f06067287 */ /* 0x000fe20008000000 */
[----:B------:R-:W-:-:S03]  /*1cb0*/  SEL R3, R3, RZ, P1 ;  /* 0x000000ff03037207 */ /* 0x000fc60000800000 */
[----:B------:R-:W-:Y:S01]  /*1cc0*/  LOP3.LUT R7, R7, UR7, RZ, 0x3c, !PT ;  /* 0x0000000707077c12 */ /* 0x000fe2000f8e3cff */
[----:B------:R-:W-:Y:S07]  /*1cd0*/  @P2 BRA `(.L_x_29) ;  /* 0xfffffff800ec2947 */ /* 0x000fee000383ffff */
.L_x_22:
[----:B------:R-:W2:Y:S02]  /*1ce0*/  LDC R0, c[0x0][0x28c] ;  /* 0x0000a300ff007b82 */ /* 0x000ea40000000800 */
[----:B--2---:R-:W-:-:S13]  /*1cf0*/  ISETP.GE.AND P1, PT, R0, 0x1, PT ;  /* 0x000000010000780c */ /* 0x004fda0003f26270 */
[----:B------:R-:W-:Y:S05]  /*1d00*/  @!P1 BRA `(.L_x_30) ;  /* 0x0000000000409947 */ /* 0x000fea0003800000 */
[----:B------:R-:W-:Y:S05]  /*1d10*/  @!P0 BRA `(.L_x_31) ;  /* 0x0000000000048947 */ /* 0x000fea0003800000 */
[----:B------:R-:W-:Y:S01]  /*1d20*/  BPT.TRAP 0x1 ;  /* 0x000000040000795c */ /* 0x000fe20000300000 */
.L_x_31:
[----:B------:R-:W-:Y:S01]  /*1d30*/  ISETP.NE.AND P0, PT, R22, RZ, PT ;  /* 0x000000ff1600720c */ /* 0x000fe20003f05270 */
[----:B------:R-:W-:-:S12]  /*1d40*/  UISETP.LT.AND UP1, UPT, UR40, 0x1, UPT ;  /* 0x000000012800788c */ /* 0x000fd8000bf21270 */
[----:B------:R-:W-:-:S05]  /*1d50*/  VOTEU.ANY UP0, P0 ;  /* 0x00000000003f7886 */ /* 0x000fca0000000100 */
[----:B------:R-:W-:-:S04]  /*1d60*/  @UP0 USEL UR4, UR40, 0x1, UP1 ;  /* 0x0000000128040887 */ /* 0x000fc80008800000 */
[----:B------:R-:W-:-:S06]  /*1d70*/  @UP0 UIADD3 UR4, UR39, UR40, -UR4 ;  /* 0x0000002827040290 */ /* 0x000fcc000fffe804 */
[----:B------:R-:W-:-:S04]  /*1d80*/  IMAD.U32 R0, RZ, RZ, UR4 ;  /* 0x00000004ff007e24 */ /* 0x000fc8000f8e00ff */
[----:B------:R-:W-:-:S05]  /*1d90*/  @P0 IMAD.SHL.U32 R0, R0, 0x8, RZ ;  /* 0x0000000800000824 */ /* 0x000fca00078e00ff */
[----:B------:R-:W-:-:S04]  /*1da0*/  @P0 LOP3.LUT R0, R0, 0x18, RZ, 0xc0, !PT ;  /* 0x0000001800000812 */ /* 0x000fc800078ec0ff */
[----:B------:R-:W-:-:S04]  /*1db0*/  @P0 IADD3 R3, R6, 0x20, R0 ;  /* 0x0000002006030810 */ /* 0x000fc80007ffe000 */
[----:B------:R-:W-:-:S04]  /*1dc0*/  @P0 PRMT R3, R152, 0x654, R3 ;  /* 0x0000065498030816 */ /* 0x000fc80000000003 */
[----:B------:R2:W-:Y:S01]  /*1dd0*/  @P0 SYNCS.ARRIVE.TRANS64.RED.A1T0 RZ, [R3+URZ], RZ ;  /* 0x000000ff03ff09a7 */ /* 0x0005e2000810043f */
[----:B------:R-:W-:-:S13]  /*1de0*/  ISETP.GT.U32.AND P0, PT, R19, 0x1, PT ;  /* 0x000000011300780c */ /* 0x000fda0003f04070 */
[----:B--2---:R-:W-:Y:S05]  /*1df0*/  @P0 BRA `(.L_x_30) ;  /* 0x0000000000040947 */ /* 0x004fea0003800000 */
[----:B------:R-:W-:Y:S01]  /*1e00*/  BPT.TRAP 0x1 ;  /* 0x000000040000795c */ /* 0x000fe20000300000 */
.L_x_30:
[----:B------:R-:W2:Y:S01]  /*1e10*/  LDC R6, c[0x0][0x288] ;  /* 0x0000a200ff067b82 */ /* 0x000ea20000000800 */
[--C-:B------:R-:W-:Y:S01]  /*1e20*/  SHF.R.U32.HI R0, RZ, 0x2, R18.reuse ;  /* 0x00000002ff007819 */ /* 0x100fe20000011612 */
[----:B------:R-:W-:Y:S01]  /*1e30*/  UIADD3 UR39, UR40, UR39, URZ ;  /* 0x0000002728277290 */ /* 0x000fe2000fffe03f */
[----:B01----:R-:W-:Y:S01]  /*1e40*/  SHF.R.U32.HI R5, RZ, 0x7, R18 ;  /* 0x00000007ff057819 */ /* 0x003fe20000011612 */
[----:B------:R-:W-:Y:S01]  /*1e50*/  ULDC UR8, c[0x0][0x284] ;  /* 0x0000a10000087ab9 */ /* 0x000fe20000000800 */
[----:B------:R-:W-:Y:S01]  /*1e60*/  LOP3.LUT R4, R18, 0x60, RZ, 0xc0, !PT ;  /* 0x0000006012047812 */ /* 0x000fe200078ec0ff */
[----:B------:R-:W-:Y:S01]  /*1e70*/  USHF.R.U32.HI UR4, URZ, 0x2, UR39 ;  /* 0x000000023f047899 */ /* 0x000fe20008011627 */
[----:B------:R-:W-:Y:S01]  /*1e80*/  LOP3.LUT R3, R0, 0x7, RZ, 0xc0, !PT ;  /* 0x0000000700037812 */ /* 0x000fe200078ec0ff */
[----:B------:R-:W-:Y:S01]  /*1e90*/  UISETP.GT.U32.AND UP1, UPT, UR39, 0x3, UPT ;  /* 0x000000032700788c */ /* 0x000fe2000bf24070 */
[----:B------:R-:W-:Y:S01]  /*1ea0*/  LOP3.LUT R0, R5, 0x1, RZ, 0xc0, !PT ;  /* 0x0000000105007812 */ /* 0x000fe200078ec0ff */
[----:B------:R-:W-:Y:S01]  /*1eb0*/  ULOP3.LUT UR4, UR4, 0x1, URZ, 0xc0, !UPT ;  /* 0x0000000104047892 */ /* 0x000fe2000f8ec03f */
[----:B------:R-:W-:Y:S01]  /*1ec0*/  SHF.R.U32.HI R10, RZ, 0x1, R4 ;  /* 0x00000001ff0a7819 */ /* 0x000fe20000011604 */
[----:B------:R-:W-:Y:S01]  /*1ed0*/  IMAD.SHL.U32 R4, R18, 0x2, RZ ;  /* 0x0000000212047824 */ /* 0x000fe200078e00ff */
[----:B------:R-:W-:Y:S01]  /*1ee0*/  SHF.R.S32.HI R21, RZ, 0x1f, R23 ;  /* 0x0000001fff157819 */ /* 0x000fe20000011417 */
[----:B------:R-:W-:Y:S01]  /*1ef0*/  IMAD.SHL.U32 R8, R0, 0x40, RZ ;  /* 0x0000004000087824 */ /* 0x000fe200078e00ff */
[--C-:B------:R-:W-:Y:S01]  /*1f00*/  IADD3 R5, RZ, -R10, -R3.reuse ;  /* 0x8000000aff057210 */ /* 0x100fe20007ffe803 */
[----:B------:R-:W-:Y:S01]  /*1f10*/  UISETP.NE.U32.AND UP0, UPT, UR4, 0x1, UPT ;  /* 0x000000010400788c */ /* 0x000fe2000bf05070 */
[----:B------:R-:W-:Y:S01]  /*1f20*/  LOP3.LUT R4, R4, 0x6, RZ, 0xc0, !PT ;  /* 0x0000000604047812 */ /* 0x000fe200078ec0ff */
[----:B------:R-:W-:Y:S01]  /*1f30*/  ULDC.64 UR6, c[0x0][0x5d0] ;  /* 0x0001740000067ab9 */ /* 0x000fe20000000a00 */
[----:B------:R-:W-:Y:S01]  /*1f40*/  LOP3.LUT R3, R8, 0x40, R3, 0xe2, !PT ;  /* 0x0000004008037812 */ /* 0x000fe200078ee203 */
[----:B------:R-:W-:Y:S01]  /*1f50*/  IMAD R11, R0, -0x40, R5 ;  /* 0xffffffc0000b7824 */ /* 0x000fe200078e0205 */
[----:B------:R-:W-:Y:S01]  /*1f60*/  LOP3.LUT R0, R18, 0x3, RZ, 0xc0, !PT ;  /* 0x0000000312007812 */ /* 0x000fe200078ec0ff */
[----:B------:R-:W-:Y:S01]  /*1f70*/  UISETP.LT.U32.AND UP1, UPT, UR40, 0x4, UP1 ;  /* 0x000000042800788c */ /* 0x000fe20008f21070 */
[----:B------:R-:W-:Y:S01]  /*1f80*/  PRMT R8, R4, 0x6540, R153 ;  /* 0x0000654004087816 */ /* 0x000fe20000000099 */
[----:B------:R-:W-:Y:S01]  /*1f90*/  IMAD.SHL.U32 R153, R153, 0x100, RZ ;  /* 0x0000010099997824 */ /* 0x000fe200078e00ff */
[----:B------:R-:W-:Y:S01]  /*1fa0*/  UISETP.GT.U32.AND UP0, UPT, UR40, 0x3, !UP0 ;  /* 0x000000032800788c */ /* 0x000fe2000c704070 */
[----:B--2---:R-:W-:Y:S01]  /*1fb0*/  IMAD R12, R0, -0x2, R6 ;  /* 0xfffffffe000c7824 */ /* 0x004fe200078e0206 */
[----:B------:R-:W-:Y:S01]  /*1fc0*/  SHF.R.S32.HI R9, RZ, 0x1f, R8 ;  /* 0x0000001fff097819 */ /* 0x000fe20000011408 */
[C---:B------:R-:W-:Y:S01]  /*1fd0*/  IMAD.SHL.U32 R0, R154.reuse, 0x80, RZ ;  /* 0x000000809a007824 */ /* 0x040fe200078e00ff */
[----:B------:R-:W-:Y:S01]  /*1fe0*/  ISETP.GE.AND P0, PT, R153, R6, PT ;  /* 0x000000069900720c */ /* 0x000fe20003f06270 */
[----:B------:R-:W-:Y:S01]  /*1ff0*/  IMAD R4, R21, UR6, RZ ;  /* 0x0000000615047c24 */ /* 0x000fe2000f8e02ff */
[----:B------:R-:W-:Y:S01]  /*2000*/  USEL UR5, URZ, 0x1, !UP1 ;  /* 0x000000013f057887 */ /* 0x000fe2000c800000 */
[----:B------:R-:W-:Y:S01]  /*2010*/  IMAD.WIDE R6, R154, 0x80, RZ ;  /* 0x000000809a067825 */ /* 0x000fe200078e02ff */
[C---:B------:R-:W-:Y:S01]  /*2020*/  ISETP.GE.OR P0, PT, R0.reuse, UR8, P0 ;  /* 0x0000000800007c0c */ /* 0x040fe20008706670 */
[----:B------:R-:W-:Y:S01]  /*2030*/  USEL UR4, URZ, 0x1, !UP0 ;  /* 0x000000013f047887 */ /* 0x000fe2000c000000 */
[----:B------:R-:W-:Y:S01]  /*2040*/  IADD3 R0, -R0, UR8, R11 ;  /* 0x0000000800007c10 */ /* 0x000fe2000fffe10b */
[C---:B------:R-:W-:Y:S01]  /*2050*/  IMAD R13, R23.reuse, UR7, R4 ;  /* 0x00000007170d7c24 */ /* 0x040fe2000f8e0204 */
[----:B------:R-:W-:Y:S01]  /*2060*/  ULOP3.LUT UR39, UR39, 0x3, URZ, 0xc0, !UPT ;  /* 0x0000000327277892 */ /* 0x000fe2000f8ec03f */
[----:B------:R-:W-:Y:S01]  /*2070*/  IMAD.WIDE.U32 R4, R23, UR6, R8 ;  /* 0x0000000617047c25 */ /* 0x000fe2000f8e0008 */
[----:B------:R-:W-:Y:S01]  /*2080*/  ULOP3.LUT UR38, UR4, UR38, UR5, 0x96, !UPT ;  /* 0x0000002604267292 */ /* 0x000fe2000f8e9605 */
[----:B------:R-:W-:-:S02]  /*2090*/  LOP3.LUT R171, R6, R3, R10, 0xfe, !PT ;  /* 0x0000000306ab7212 */ /* 0x000fc400078efe0a */
[----:B------:R-:W-:Y:S02]  /*20a0*/  IMAD.IADD R5, R5, 0x1, R13 ;  /* 0x0000000105057824 */ /* 0x000fe400078e020d */
[----:B------:R-:W-:Y:S02]  /*20b0*/  IMAD.IADD R3, R12, 0x1, -R153 ;  /* 0x000000010c037824 */ /* 0x000fe400078e0a99 */
[----:B------:R-:W-:Y:S01]  /*20c0*/  IMAD.MOV.U32 R154, RZ, RZ, -0x1 ;  /* 0xffffffffff9a7424 */ /* 0x000fe200078e00ff */
[----:B------:R-:W-:Y:S06]  /*20d0*/  @P0 BRA `(.L_x_32) ;  /* 0x0000007800d80947 */ /* 0x000fec0003800000 */
[----:B------:R-:W0:Y:S01]  /*20e0*/  LDC.64 R10, c[0x0][0x5c8] ;  /* 0x00017200ff0a7b82 */ /* 0x000e220000000a00 */
[----:B-----5:R-:W-:Y:S01]  /*20f0*/  FSETP.NEU.AND P0, PT, R156, RZ, PT ;  /* 0x000000ff9c00720b */ /* 0x020fe20003f0d000 */
[----:B------:R-:W-:Y:S01]  /*2100*/  BSSY B0, `(.L_x_32) ;  /* 0x00007b3000007945 */ /* 0x000fe20003800000 */
[----:B------:R-:W-:-:S04]  /*2110*/  ISETP.GT.AND P1, PT, R3, RZ, PT ;  /* 0x000000ff0300720c */ /* 0x000fc80003f24270 */
[----:B------:R-:W-:Y:S01]  /*2120*/  ISETP.GT.AND P2, PT, R0, RZ, P1 ;  /* 0x000000ff0000720c */ /* 0x000fe20000f44270 */
[-C--:B0-----:R-:W-:Y:S02]  /*2130*/  IMAD R12, R7, R10.reuse, RZ ;  /* 0x0000000a070c7224 */ /* 0x081fe400078e02ff */
[----:B------:R-:W-:-:S04]  /*2140*/  IMAD.WIDE.U32 R162, R171, R10, R4 ;  /* 0x0000000aaba27225 */ /* 0x000fc800078e0004 */
[----:B------:R-:W-:-:S04]  /*2150*/  IMAD R5, R171, R11, R12 ;  /* 0x0000000bab057224 */ /* 0x000fc800078e020c */
[----:B------:R-:W-:Y:S01]  /*2160*/  IMAD.IADD R173, R163, 0x1, R5 ;  /* 0x00000001a3ad7824 */ /* 0x000fe200078e0205 */
[----:B------:R-:W-:Y:S06]  /*2170*/  @!P0 BRA `(.L_x_33) ;  /* 0x0000005400948947 */ /* 0x000fec0003800000 */
[----:B------:R-:W0:Y:S01]  /*2180*/  LDC.64 R14, c[0x0][0x5b8] ;  /* 0x00016e00ff0e7b82 */ /* 0x000e220000000a00 */
[----:B------:R-:W-:-:S07]  /*2190*/  ULDC.64 UR4, c[0x0][0x5c0] ;  /* 0x0001700000047ab9 */ /* 0x000fce0000000a00 */
[----:B------:R-:W1:Y:S08]  /*21a0*/  LDC.64 R168, c[0x0][0x5b0] ;  /* 0x00016c00ffa87b82 */ /* 0x000e700000000a00 */
[----:B------:R-:W2:Y:S01]  /*21b0*/  LDC.64 R12, c[0x0][0x5a8] ;  /* 0x00016a00ff0c7b82 */ /* 0x000ea20000000a00 */
[-C--:B0-----:R-:W-:Y:S02]  /*21c0*/  IMAD R4, R21, R14.reuse, RZ ;  /* 0x0000000e15047224 */ /* 0x081fe400078e02ff */
[----:B------:R-:W-:-:S04]  /*21d0*/  IMAD.WIDE.U32 R164, R23, R14, R8 ;  /* 0x0000000e17a47225 */ /* 0x000fc800078e0008 */
[----:B------:R-:W-:Y:S02]  /*21e0*/  IMAD R163, R23, R15, R4 ;  /* 0x0000000f17a37224 */ /* 0x000fe400078e0204 */
[-C--:B-1----:R-:W-:Y:S02]  /*21f0*/  IMAD R6, R7, R168.reuse, RZ ;  /* 0x000000a807067224 */ /* 0x082fe400078e02ff */
[----:B------:R-:W-:Y:S02]  /*2200*/  IMAD.IADD R21, R165, 0x1, R163 ;  /* 0x00000001a5157824 */ /* 0x000fe400078e02a3 */
[----:B------:R-:W-:Y:S02]  /*2210*/  IMAD.MOV.U32 R20, RZ, RZ, R164 ;  /* 0x000000ffff147224 */ /* 0x000fe400078e00a4 */
[C---:B------:R-:W-:Y:S02]  /*2220*/  IMAD R167, R171.reuse, R169, R6 ;  /* 0x000000a9aba77224 */ /* 0x040fe400078e0206 */
[----:B------:R-:W-:-:S04]  /*2230*/  IMAD.WIDE.U32 R4, R171, R168, R20 ;  /* 0x000000a8ab047225 */ /* 0x000fc800078e0014 */
[----:B------:R-:W-:Y:S01]  /*2240*/  IMAD.IADD R5, R5, 0x1, R167 ;  /* 0x0000000105057824 */ /* 0x000fe200078e02a7 */
[----:B--2---:R-:W-:-:S04]  /*2250*/  LEA R6, P0, R4, R12, 0x2 ;  /* 0x0000000c04067211 */ /* 0x004fc800078010ff */
[----:B------:R-:W-:-:S05]  /*2260*/  LEA.HI.X R7, R4, R13, R5, 0x2, P0 ;  /* 0x0000000d04077211 */ /* 0x000fca00000f1405 */
[----:B------:R0:W2:Y:S01]  /*2270*/  @P2 LDG.E.LTC128B R15, desc[UR36][R6.64] ;  /* 0x00000024060f2981 */ /* 0x0000a2000c1e1920 */
[----:B------:R-:W-:Y:S01]  /*2280*/  IMAD.WIDE.U32 R4, R171, R168, R8 ;  /* 0x000000a8ab047225 */ /* 0x000fe200078e0008 */
[----:B------:R-:W-:Y:S01]  /*2290*/  ISETP.GT.AND P0, PT, R3, 0x1, PT ;  /* 0x000000010300780c */ /* 0x000fe20003f04270 */
[----:B------:R-:W-:Y:S01]  /*22a0*/  BSSY B1, `(.L_x_34) ;  /* 0x0000013000017945 */ /* 0x000fe20003800000 */
[C---:B------:R-:W-:Y:S01]  /*22b0*/  SHF.L.U64.HI R161, R168.reuse, 0x3, R169 ;  /* 0x00000003a8a17819 */ /* 0x040fe200000102a9 */
[----:B------:R-:W-:Y:S02]  /*22c0*/  IMAD.IADD R5, R167, 0x1, R5 ;  /* 0x00000001a7057824 */ /* 0x000fe400078e0205 */
[----:B------:R-:W-:Y:S02]  /*22d0*/  IMAD.SHL.U32 R160, R168, 0x8, RZ ;  /* 0x00000008a8a07824 */ /* 0x000fe400078e00ff */
[----:B------:R-:W-:Y:S01]  /*22e0*/  IMAD.WIDE.U32 R158, R23, R14, R4 ;  /* 0x0000000e179e7225 */ /* 0x000fe200078e0004 */
[----:B------:R-:W-:-:S03]  /*22f0*/  LEA R4, P3, R162, UR4, 0x2 ;  /* 0x00000004a2047c11 */ /* 0x000fc6000f8610ff */
[----:B0-----:R-:W-:Y:S01]  /*2300*/  IMAD.IADD R7, R163, 0x1, R159 ;  /* 0x00000001a3077824 */ /* 0x001fe200078e029f */
[----:B------:R-:W-:Y:S01]  /*2310*/  LEA.HI.X R5, R162, UR5, R173, 0x2, P3 ;  /* 0x00000005a2057c11 */ /* 0x000fe200098f14ad */
[----:B------:R-:W-:Y:S01]  /*2320*/  IMAD.WIDE.U32 R160, R171, R168, R160 ;  /* 0x000000a8aba07225 */ /* 0x000fe200078e00a0 */
[----:B------:R-:W-:Y:S02]  /*2330*/  ISETP.GT.AND P3, PT, R0, RZ, P0 ;  /* 0x000000ff0000720c */ /* 0x000fe40000764270 */
[----:B------:R-:W-:-:S04]  /*2340*/  LEA R6, P4, R158, R12, 0x2 ;  /* 0x0000000c9e067211 */ /* 0x000fc800078810ff */
[----:B------:R-:W-:Y:S02]  /*2350*/  LEA.HI.X R7, R158, R13, R7, 0x2, P4 ;  /* 0x0000000d9e077211 */ /* 0x000fe400020f1407 */
[----:B--2---:R-:W-:-:S05]  /*2360*/  LOP3.LUT R153, R15, 0xffffe000, RZ, 0xc0, !PT ;  /* 0xffffe0000f997812 */ /* 0x004fca00078ec0ff */
[----:B------:R-:W-:-:S04]  /*2370*/  FMUL R153, R153, R156 ;  /* 0x0000009c99997220 */ /* 0x000fc80000400000 */
[----:B------:R-:W-:-:S05]  /*2380*/  FFMA R153, R24, R155, R153 ;  /* 0x0000009b18997223 */ /* 0x000fca0000000099 */
[----:B------:R-:W-:-:S05]  /*2390*/  F2FP.TF32.F32.PACK_B R153, R153 ;  /* 0x00000099ff99723e */ /* 0x000fca00024050ff */
[----:B------:R0:W-:Y:S01]  /*23a0*/  @P2 STG.E desc[UR36][R4.64], R153 ;  /* 0x0000009904002986 */ /* 0x0001e2000c101924 */
[----:B------:R-:W-:Y:S05]  /*23b0*/  @!P3 BRA `(.L_x_35) ;  /* 0x000000000004b947 */ /* 0x000fea0003800000 */
[----:B------:R1:W5:Y:S02]  /*23c0*/  LDG.E.LTC128B R15, desc[UR36][R6.64+0x4] ;  /* 0x00000424060f7981 */ /* 0x000364000c1e1920 */
.L_x_35:
[----:B------:R-:W-:Y:S05]  /*23d0*/  BSYNC B1 ;  /* 0x0000000000017941 */ /* 0x000fea0003800000 */
.L_x_34:
[----:B0----5:R-:W-:Y:S01]  /*23e0*/  LOP3.LUT R153, R15, 0xffffe000, RZ, 0xc0, !PT ;  /* 0xffffe0000f997812 */ /* 0x021fe200078ec0ff */
[----:B------:R-:W-:Y:S01]  /*23f0*/  IMAD.IADD R167, R167, 0x1, R161 ;  /* 0x00000001a7a77824 */ /* 0x000fe200078e02a1 */
[----:B------:R-:W-:Y:S01]  /*2400*/  IADD3 R164, P2, R164, R160, RZ ;  /* 0x000000a0a4a47210 */ /* 0x000fe20007f5e0ff */
[----:B------:R-:W-:Y:S01]  /*2410*/  IMAD.MOV.U32 R24, RZ, RZ, R15 ;  /* 0x000000ffff187224 */ /* 0x000fe200078e000f */
[----:B------:R-:W-:Y:S01]  /*2420*/  ISETP.GT.AND P1, PT, R0, 0x8, P1 ;  /* 0x000000080000780c */ /* 0x000fe20000f24270 */
[----:B------:R-:W-:Y:S02]  /*2430*/  FMUL R20, R153, R156 ;  /* 0x0000009c99147220 */ /* 0x000fe40000400000 */
[----:B------:R-:W-:Y:S02]  /*2440*/  IMAD.X R21, R167, 0x1, R21, P2 ;  /* 0x00000001a7157824 */ /* 0x000fe400010e0615 */
[----:B------:R-:W-:Y:S01]  /*2450*/  FFMA R153, R25, R155, R20 ;  /* 0x0000009b19997223 */ /* 0x000fe20000000014 */
[----:B------:R-:W-:-:S04]  /*2460*/  LEA R20, P2, R164, R12, 0x2 ;  /* 0x0000000ca4147211 */ /* 0x000fc800078410ff */
[----:B------:R-:W-:Y:S02]  /*2470*/  F2FP.TF32.F32.PACK_B R153, R153 ;  /* 0x00000099ff99723e */ /* 0x000fe400024050ff */
[----:B------:R-:W-:-:S03]  /*2480*/  LEA.HI.X R21, R164, R13, R21, 0x2, P2 ;  /* 0x0000000da4157211 */ /* 0x000fc600010f1415 */
[----:B------:R0:W-:Y:S04]  /*2490*/  @P3 STG.E desc[UR36][R4.64+0x4], R153 ;  /* 0x0000049904003986 */ /* 0x0001e8000c101924 */
[----:B------:R-:W2:Y:S01]  /*24a0*/  @P1 LDG.E.LTC128B R24, desc[UR36][R20.64] ;  /* 0x0000002414181981 */ /* 0x000ea2000c1e1920 */
[----:B------:R-:W-:Y:S01]  /*24b0*/  IADD3 R8, P2, R8, R160, RZ ;  /* 0x000000a008087210 */ /* 0x000fe20007f5e0ff */
[----:B------:R-:W-:Y:S01]  /*24c0*/  BSSY B1, `(.L_x_36) ;  /* 0x0000011000017945 */ /* 0x000fe20003800000 */
[----:B------:R-:W-:Y:S02]  /*24d0*/  SHF.L.U64.HI R11, R10, 0x5, R11 ;  /* 0x000000050a0b7819 */ /* 0x000fe4000001020b */
[----:B------:R-:W-:Y:S01]  /*24e0*/  ISETP.GT.AND P0, PT, R0, 0x8, P0 ;  /* 0x000000080000780c */ /* 0x000fe20000704270 */
[----:B------:R-:W-:Y:S01]  /*24f0*/  IMAD.X R9, R9, 0x1, R167, P2 ;  /* 0x0000000109097824 */ /* 0x000fe200010e06a7 */
[----:B------:R-:W-:-:S05]  /*2500*/  LEA R10, P2, R10, R4, 0x5 ;  /* 0x000000040a0a7211 */ /* 0x000fca00078428ff */
[----:B------:R-:W-:Y:S01]  /*2510*/  IMAD.X R11, R11, 0x1, R5, P2 ;  /* 0x000000010b0b7824 */ /* 0x000fe200010e0605 */
[----:B--2---:R-:W-:-:S05]  /*2520*/  LOP3.LUT R15, R24, 0xffffe000, RZ, 0xc0, !PT ;  /* 0xffffe000180f7812 */ /* 0x004fca00078ec0ff */
[----:B------:R-:W-:Y:S01]  /*2530*/  FMUL R25, R15, R156 ;  /* 0x0000009c0f197220 */ /* 0x000fe20000400000 */
[----:B------:R-:W-:-:S04]  /*2540*/  IMAD.WIDE.U32 R14, R23, R14, R8 ;  /* 0x0000000e170e7225 */ /* 0x000fc800078e0008 */
[----:B------:R-:W-:Y:S01]  /*2550*/  FFMA R25, R26, R155, R25 ;  /* 0x0000009b1a197223 */ /* 0x000fe20000000019 */
[----:B------:R-:W-:Y:S01]  /*2560*/  IMAD.IADD R9, R163, 0x1, R15 ;  /* 0x00000001a3097824 */ /* 0x000fe200078e020f */
[----:B------:R-:W-:-:S03]  /*2570*/  LEA R8, P3, R14, R12, 0x2 ;  /* 0x0000000c0e087211 */ /* 0x000fc600078610ff */
[----:B------:R-:W-:Y:S02]  /*2580*/  F2FP.TF32.F32.PACK_B R25, R25 ;  /* 0x00000019ff19723e */ /* 0x000fe400024050ff */
[----:B------:R-:W-:-:S03]  /*2590*/  LEA.HI.X R9, R14, R13, R9, 0x2, P3 ;  /* 0x0000000d0e097211 */ /* 0x000fc600018f1409 */
[----:B------:R0:W-:Y:S01]  /*25a0*/  @P1 STG.E desc[UR36][R10.64], R25 ;  /* 0x000000190a001986 */ /* 0x0001e2000c101924 */
[----:B------:R-:W-:Y:S05]  /*25b0*/  @!P0 BRA `(.L_x_37) ;  /* 0x0000000000048947 */ /* 0x000fea0003800000 */
[----:B------:R2:W5:Y:S02]  /*25c0*/  LDG.E.LTC128B R24, desc[UR36][R8.64+0x4] ;  /* 0x0000042408187981 */ /* 0x000564000c1e1920 */
.L_x_37:
[----:B------:R-:W-:Y:S05]  /*25d0*/  BSYNC B1 ;  /* 0x0000000000017941 */ /* 0x000fea0003800000 */
.L_x_36:
[----:B-----5:R-:W-:Y:S01]  /*25e0*/  LOP3.LUT R13, R24, 0xffffe000, RZ, 0xc0, !PT ;  /* 0xffffe000180d7812 */ /* 0x020fe200078ec0ff */
[----:B------:R-:W-:Y:S01]  /*25f0*/  BSSY B1, `(.L_x_38) ;  /* 0x0000009000017945 */ /* 0x000fe20003800000 */
[----:B------:R-:W-:-:S03]  /*2600*/  ISETP.GT.AND P1, PT, R3, 0x8, PT ;  /* 0x000000080300780c */ /* 0x000fc60003f24270 */
[----:B------:R-:W-:Y:S01]  /*2610*/  FMUL R12, R13, R156 ;  /* 0x0000009c0d0c7220 */ /* 0x000fe20000400000 */
[----:B------:R-:W-:-:S03]  /*2620*/  ISETP.GT.AND P2, PT, R0, RZ, P1 ;  /* 0x000000ff0000720c */ /* 0x000fc60000f44270 */
[----:B------:R-:W-:-:S05]  /*2630*/  FFMA R27, R27, R155, R12 ;  /* 0x0000009b1b1b7223 */ /* 0x000fca000000000c */
[----:B------:R-:W-:-:S05]  /*2640*/  F2FP.TF32.F32.PACK_B R27, R27 ;  /* 0x0000001bff1b723e */ /* 0x000fca00024050ff */
[----:B------:R3:W-:Y:S01]  /*2650*/  @P0 STG.E desc[UR36][R10.64+0x4], R27 ;  /* 0x0000041b0a000986 */ /* 0x0007e2000c101924 */
[----:B------:R-:W-:Y:S05]  /*2660*/  @!P2 BRA `(.L_x_39) ;  /* 0x000000000004a947 */ /* 0x000fea0003800000 */
[----:B------:R4:W5:Y:S02]  /*2670*/  LDG.E.LTC128B R24, desc[UR36][R6.64+0x20] ;  /* 0x0000202406187981 */ /* 0x000964000c1e1920 */
.L_x_39:
[----:B------:R-:W-:Y:S05]  /*2680*/  BSYNC B1 ;  /* 0x0000000000017941 */ /* 0x000fea0003800000 */
.L_x_38:
        /* <DEDUP_REMOVED lines=10> */
.L_x_41:
[----:B------:R-:W-:Y:S05]  /*2730*/  BSYNC B1 ;  /* 0x0000000000017941 */ /* 0x000fea0003800000 */
.L_x_40:
[----:B0----5:R-:W-:Y:S01]  /*2740*/  LOP3.LUT R13, R24, 0xffffe000, RZ, 0xc0, !PT ;  /* 0xffffe000180d7812 */ /* 0x021fe200078ec0ff */
[----:B------:R-:W-:Y:S01]  /*2750*/  BSSY B1, `(.L_x_42) ;  /* 0x0000008000017945 */ /* 0x000fe20003800000 */
[----:B------:R-:W-:-:S03]  /*2760*/  ISETP.GT.AND P1, PT, R0, 0x8, P1 ;  /* 0x000000080000780c */ /* 0x000fc60000f24270 */
[----:B------:R-:W-:-:S04]  /*2770*/  FMUL R12, R13, R156 ;  /* 0x0000009c0d0c7220 */ /* 0x000fc80000400000 */
[----:B------:R-:W-:-:S05]  /*2780*/  FFMA R29, R29, R155, R12 ;  /* 0x0000009b1d1d7223 */ /* 0x000fca000000000c */
[----:B------:R-:W-:-:S05]  /*2790*/  F2FP.TF32.F32.PACK_B R29, R29 ;  /* 0x0000001dff1d723e */ /* 0x000fca00024050ff */
[----:B------:R0:W-:Y:S01]  /*27a0*/  @P3 STG.E desc[UR36][R4.64+0x24], R29 ;  /* 0x0000241d04003986 */ /* 0x0001e2000c101924 */
[----:B------:R-:W-:Y:S05]  /*27b0*/  @!P1 BRA `(.L_x_43) ;  /* 0x0000000000049947 */ /* 0x000fea0003800000 */
[----:B------:R0:W5:Y:S02]  /*27c0*/  LDG.E.LTC128B R24, desc[UR36][R8.64+0x20] ;  /* 0x0000202408187981 */ /* 0x000164000c1e1920 */
.L_x_43:
[----:B------:R-:W-:Y:S05]  /*27d0*/  BSYNC B1 ;  /* 0x0000000000017941 */ /* 0x000fea0003800000 */
.L_x_42:
[----:B-----5:R-:W-:Y:S01]  /*27e0*/  LOP3.LUT R13, R24, 0xffffe000, RZ, 0xc0, !PT ;  /* 0xffffe000180d7812 */ /* 0x020fe200078ec0ff */
        /* <DEDUP_REMOVED lines=8> */
.L_x_45:
[----:B------:R-:W-:Y:S05]  /*2870*/  BSYNC B1 ;  /* 0x0000000000017941 */ /* 0x000fea0003800000 */
.L_x_44:
[----:B0----5:R-:W-:Y:S01]  /*2880*/  LOP3.LUT R13, R24, 0xffffe000, RZ, 0xc0, !PT ;  /* 0xffffe000180d7812 */ /* 0x021fe200078ec0ff */
        /* <DEDUP_REMOVED lines=9> */
.L_x_47:
[----:B------:R-:W-:Y:S05]  /*2920*/  BSYNC B1 ;  /* 0x0000000000017941 */ /* 0x000fea0003800000 */
.L_x_46:
        /* <DEDUP_REMOVED lines=10> */
.L_x_49:
[----:B------:R-:W-:Y:S05]  /*29d0*/  BSYNC B1 ;  /* 0x0000000000017941 */ /* 0x000fea0003800000 */
.L_x_48:
        /* <DEDUP_REMOVED lines=9> */
.L_x_51:
[----:B------:R-:W-:Y:S05]  /*2a70*/  BSYNC B1 ;  /* 0x0000000000017941 */ /* 0x000fea0003800000 */
.L_x_50:
        /* <DEDUP_REMOVED lines=9> */
.L_x_53:
[----:B------:R-:W-:Y:S05]  /*2b10*/  BSYNC B1 ;  /* 0x0000000000017941 */ /* 0x000fea0003800000 */
.L_x_52:
        /* <DEDUP_REMOVED lines=10> */
.L_x_55:
[----:B------:R-:W-:Y:S05]  /*2bc0*/  BSYNC B1 ;  /* 0x0000000000017941 */ /* 0x000fea0003800000 */
.L_x_54:
        /* <DEDUP_REMOVED lines=10> */
.L_x_57:
[----:B------:R-:W-:Y:S05]  /*2c70*/  BSYNC B1 ;  /* 0x0000000000017941 */ /* 0x000fea0003800000 */
.L_x_56:
        /* <DEDUP_REMOVED lines=9> */
.L_x_59:
[----:B------:R-:W-:Y:S05]  /*2d10*/  BSYNC B1 ;  /* 0x0000000000017941 */ /* 0x000fea0003800000 */
.L_x_58:
        /* <DEDUP_REMOVED lines=9> */
.L_x_61:
[----:B------:R-:W-:Y:S05]  /*2db0*/  BSYNC B1 ;  /* 0x0000000000017941 */ /* 0x000fea0003800000 */
.L_x_60:
        /* <DEDUP_REMOVED lines=10> */
.L_x_63:
[----:B------:R-:W-:Y:S05]  /*2e60*/  BSYNC B1 ;  /* 0x0000000000017941 */ /* 0x000fea0003800000 */
.L_x_62:
        /* <DEDUP_REMOVED lines=10> */
.L_x_65:
[----:B------:R-:W-:Y:S05]  /*2f10*/  BSYNC B1 ;  /* 0x0000000000017941 */ /* 0x000fea0003800000 */
.L_x_64:
        /* <DEDUP_REMOVED lines=9> */
.L_x_67:
[----:B------:R-:W-:Y:S05]  /*2fb0*/  BSYNC B1 ;  /* 0x0000000000017941 */ /* 0x000fea0003800000 */
.L_x_66:
        /* <DEDUP_REMOVED lines=9> */
.L_x_69:
[----:B------:R-:W-:Y:S05]  /*3050*/  BSYNC B1 ;  /* 0x0000000000017941 */ /* 0x000fea0003800000 */
.L_x_68:
        /* <DEDUP_REMOVED lines=10> */
.L_x_71:
[----:B------:R-:W-:Y:S05]  /*3100*/  BSYNC B1 ;  /* 0x0000000000017941 */ /* 0x000fea0003800000 */
.L_x_70:
        /* <DEDUP_REMOVED lines=10> */
.L_x_73:
[----:B------:R-:W-:Y:S05]  /*31b0*/  BSYNC B1 ;  /* 0x0000000000017941 */ /* 0x000fea0003800000 */
.L_x_72:
        /* <DEDUP_REMOVED lines=9> */
.L_x_75:
[----:B------:R-:W-:Y:S05]  /*3250*/  BSYNC B1 ;  /* 0x0000000000017941 */ /* 0x000fea0003800000 */
.L_x_74:
        /* <DEDUP_REMOVED lines=9> */
.L_x_77:
[----:B------:R-:W-:Y:S05]  /*32f0*/  BSYNC B1 ;  /* 0x0000000000017941 */ /* 0x000fea0003800000 */
.L_x_76:
        /* <DEDUP_REMOVED lines=10> */
.L_x_79:
[----:B------:R-:W-:Y:S05]  /*33a0*/  BSYNC B1 ;  /* 0x0000000000017941 */ /* 0x000fea0003800000 */
.L_x_78:
        /* <DEDUP_REMOVED lines=10> */
.L_x_81:
[----:B------:R-:W-:Y:S05]  /*3450*/  BSYNC B1 ;  /* 0x0000000000017941 */ /* 0x000fea0003800000 */
.L_x_80:
        /* <DEDUP_REMOVED lines=9> */
.L_x_83:
[----:B------:R-:W-:Y:S05]  /*34f0*/  BSYNC B1 ;  /* 0x0000000000017941 */ /* 0x000fea0003800000 */
.L_x_82:
        /* <DEDUP_REMOVED lines=9> */
.L_x_85:
[----:B------:R-:W-:Y:S05]  /*3590*/  BSYNC B1 ;  /* 0x0000000000017941 */ /* 0x000fea0003800000 */
.L_x_84:
        /* <DEDUP_REMOVED lines=10> */
.L_x_87:
[----:B------:R-:W-:Y:S05]  /*3640*/  BSYNC B1 ;  /* 0x0000000000017941 */ /* 0x000fea0003800000 */
.L_x_86:
        /* <DEDUP_REMOVED lines=10> */
.L_x_89:
[----:B------:R-:W-:Y:S05]  /*36f0*/  BSYNC B1 ;  /* 0x0000000000017941 */ /* 0x000fea0003800000 */
.L_x_88:
        /* <DEDUP_REMOVED lines=9> */
.L_x_91:
[----:B------:R-:W-:Y:S05]  /*3790*/  BSYNC B1 ;  /* 0x0000000000017941 */ /* 0x000fea0003800000 */
.L_x_90:
        /* <DEDUP_REMOVED lines=9> */
.L_x_93:
[----:B------:R-:W-:Y:S05]  /*3830*/  BSYNC B1 ;  /* 0x0000000000017941 */ /* 0x000fea0003800000 */
.L_x_92:
        /* <DEDUP_REMOVED lines=10> */
.L_x_95:
[----:B------:R-:W-:Y:S05]  /*38e0*/  BSYNC B1 ;  /* 0x0000000000017941 */ /* 0x000fea0003800000 */
.L_x_94:
        /* <DEDUP_REMOVED lines=10> */
.L_x_97:
[----:B------:R-:W-:Y:S05]  /*3990*/  BSYNC B1 ;  /* 0x0000000000017941 */ /* 0x000fea0003800000 */
.L_x_96:
        /* <DEDUP_REMOVED lines=9> */
.L_x_99:
[----:B------:R-:W-:Y:S05]  /*3a30*/  BSYNC B1 ;  /* 0x0000000000017941 */ /* 0x000fea0003800000 */
.L_x_98:
        /* <DEDUP_REMOVED lines=9> */
.L_x_101:
[----:B------:R-:W-:Y:S05]  /*3ad0*/  BSYNC B1 ;  /* 0x0000000000017941 */ /* 0x000fea0003800000 */
.L_x_100:
        /* <DEDUP_REMOVED lines=10> */
.L_x_103:
[----:B------:R-:W-:Y:S05]  /*3b80*/  BSYNC B1 ;  /* 0x0000000000017941 */ /* 0x000fea0003800000 */
.L_x_102:
        /* <DEDUP_REMOVED lines=10> */
.L_x_105:
[----:B------:R-:W-:Y:S05]  /*3c30*/  BSYNC B1 ;  /* 0x0000000000017941 */ /* 0x000fea0003800000 */
.L_x_104:
        /* <DEDUP_REMOVED lines=9> */
.L_x_107:
[----:B------:R-:W-:Y:S05]  /*3cd0*/  BSYNC B1 ;  /* 0x0000000000017941 */ /* 0x000fea0003800000 */
.L_x_106:
        /* <DEDUP_REMOVED lines=9> */
.L_x_109:
[----:B------:R-:W-:Y:S05]  /*3d70*/  BSYNC B1 ;  /* 0x0000000000017941 */ /* 0x000fea0003800000 */
.L_x_108:
        /* <DEDUP_REMOVED lines=10> */
.L_x_111:
[----:B------:R-:W-:Y:S05]  /*3e20*/  BSYNC B1 ;  /* 0x0000000000017941 */ /* 0x000fea0003800000 */
.L_x_110:
        /* <DEDUP_REMOVED lines=10> */
.L_x_113:
[----:B------:R-:W-:Y:S05]  /*3ed0*/  BSYNC B1 ;  /* 0x0000000000017941 */ /* 0x000fea0003800000 */
.L_x_112:
        /* <DEDUP_REMOVED lines=9> */
.L_x_115:
[----:B------:R-:W-:Y:S05]  /*3f70*/  BSYNC B1 ;  /* 0x0000000000017941 */ /* 0x000fea0003800000 */
.L_x_114:
        /* <DEDUP_REMOVED lines=9> */
.L_x_117:
[----:B------:R-:W-:Y:S05]  /*4010*/  BSYNC B1 ;  /* 0x0000000000017941 */ /* 0x000fea0003800000 */
.L_x_116:
        /* <DEDUP_REMOVED lines=10> */
.L_x_119:
[----:B------:R-:W-:Y:S05]  /*40c0*/  BSYNC B1 ;  /* 0x0000000000017941 */ /* 0x000fea0003800000 */
.L_x_118:
        /* <DEDUP_REMOVED lines=10> */
.L_x_121:
[----:B------:R-:W-:Y:S05]  /*4170*/  BSYNC B1 ;  /* 0x0000000000017941 */ /* 0x000fea0003800000 */
.L_x_120:
        /* <DEDUP_REMOVED lines=9> */
.L_x_123:
[----:B------:R-:W-:Y:S05]  /*4210*/  BSYNC B1 ;  /* 0x0000000000017941 */ /* 0x000fea0003800000 */
.L_x_122:
        /* <DEDUP_REMOVED lines=9> */
.L_x_125:
[----:B------:R-:W-:Y:S05]  /*42b0*/  BSYNC B1 ;  /* 0x0000000000017941 */ /* 0x000fea0003800000 */
.L_x_124:
        /* <DEDUP_REMOVED lines=10> */
.L_x_127:
[----:B------:R-:W-:Y:S05]  /*4360*/  BSYNC B1 ;  /* 0x0000000000017941 */ /* 0x000fea0003800000 */
.L_x_126:
        /* <DEDUP_REMOVED lines=10> */
.L_x_129:
[----:B------:R-:W-:Y:S05]  /*4410*/  BSYNC B1 ;  /* 0x0000000000017941 */ /* 0x000fea0003800000 */
.L_x_128:
        /* <DEDUP_REMOVED lines=9> */
.L_x_131:
[----:B------:R-:W-:Y:S05]  /*44b0*/  BSYNC B1 ;  /* 0x0000000000017941 */ /* 0x000fea0003800000 */
.L_x_130:
        /* <DEDUP_REMOVED lines=9> */
.L_x_133:
[----:B------:R-:W-:Y:S05]  /*4550*/  BSYNC B1 ;  /* 0x0000000000017941 */ /* 0x000fea0003800000 */
.L_x_132:
        /* <DEDUP_REMOVED lines=10> */
.L_x_135:
[----:B------:R-:W-:Y:S05]  /*4600*/  BSYNC B1 ;  /* 0x0000000000017941 */ /* 0x000fea0003800000 */
.L_x_134:
        /* <DEDUP_REMOVED lines=10> */
.L_x_137:
[----:B------:R-:W-:Y:S05]  /*46b0*/  BSYNC B1 ;  /* 0x0000000000017941 */ /* 0x000fea0003800000 */
.L_x_136:
        /* <DEDUP_REMOVED lines=9> */
.L_x_139:
[----:B------:R-:W-:Y:S05]  /*4750*/  BSYNC B1 ;  /* 0x0000000000017941 */ /* 0x000fea0003800000 */
.L_x_138:
        /* <DEDUP_REMOVED lines=9> */
.L_x_141:
[----:B------:R-:W-:Y:S05]  /*47f0*/  BSYNC B1 ;  /* 0x0000000000017941 */ /* 0x000fea0003800000 */
.L_x_140:
        /* <DEDUP_REMOVED lines=10> */
.L_x_143:
[----:B------:R-:W-:Y:S05]  /*48a0*/  BSYNC B1 ;  /* 0x0000000000017941 */ /* 0x000fea0003800000 */
.L_x_142:
        /* <DEDUP_REMOVED lines=10> */
.L_x_145:
[----:B------:R-:W-:Y:S05]  /*4950*/  BSYNC B1 ;  /* 0x0000000000017941 */ /* 0x000fea0003800000 */
.L_x_144:
        /* <DEDUP_REMOVED lines=9> */
.L_x_147:
[----:B------:R-:W-:Y:S05]  /*49f0*/  BSYNC B1 ;  /* 0x0000000000017941 */ /* 0x000fea0003800000 */
.L_x_146:
        /* <DEDUP_REMOVED lines=9> */
.L_x_149:
[----:B------:R-:W-:Y:S05]  /*4a90*/  BSYNC B1 ;  /* 0x0000000000017941 */ /* 0x000fea0003800000 */
.L_x_148:
        /* <DEDUP_REMOVED lines=10> */
.L_x_151:
[----:B------:R-:W-:Y:S05]  /*4b40*/  BSYNC B1 ;  /* 0x0000000000017941 */ /* 0x000fea0003800000 */
.L_x_150:
        /* <DEDUP_REMOVED lines=10> */
.L_x_153:
[----:B------:R-:W-:Y:S05]  /*4bf0*/  BSYNC B1 ;  /* 0x0000000000017941 */ /* 0x000fea0003800000 */
.L_x_152:
        /* <DEDUP_REMOVED lines=9> */
.L_x_155:
[----:B------:R-:W-:Y:S05]  /*4c90*/  BSYNC B1 ;  /* 0x0000000000017941 */ /* 0x000fea0003800000 */
.L_x_154:
        /* <DEDUP_REMOVED lines=9> */
.L_x_157:
[----:B------:R-:W-:Y:S05]  /*4d30*/  BSYNC B1 ;  /* 0x0000000000017941 */ /* 0x000fea0003800000 */
.L_x_156:
        /* <DEDUP_REMOVED lines=10> */
.L_x_159:
[----:B------:R-:W-:Y:S05]  /*4de0*/  BSYNC B1 ;  /* 0x0000000000017941 */ /* 0x000fea0003800000 */
.L_x_158:
        /* <DEDUP_REMOVED lines=10> */
.L_x_161:
[----:B------:R-:W-:Y:S05]  /*4e90*/  BSYNC B1 ;  /* 0x0000000000017941 */ /* 0x000fea0003800000 */
.L_x_160:
        /* <DEDUP_REMOVED lines=9> */
.L_x_163:
[----:B------:R-:W-:Y:S05]  /*4f30*/  BSYNC B1 ;  /* 0x0000000000017941 */ /* 0x000fea0003800000 */
.L_x_162:
        /* <DEDUP_REMOVED lines=9> */
.L_x_165:
[----:B------:R-:W-:Y:S05]  /*4fd0*/  BSYNC B1 ;  /* 0x0000000000017941 */ /* 0x000fea0003800000 */
.L_x_164:
        /* <DEDUP_REMOVED lines=10> */
.L_x_167:
[----:B------:R-:W-:Y:S05]  /*5080*/  BSYNC B1 ;  /* 0x0000000000017941 */ /* 0x000fea0003800000 */
.L_x_166:
        /* <DEDUP_REMOVED lines=10> */
.L_x_169:
[----:B------:R-:W-:Y:S05]  /*5130*/  BSYNC B1 ;  /* 0x0000000000017941 */ /* 0x000fea0003800000 */
.L_x_168:
        /* <DEDUP_REMOVED lines=9> */
.L_x_171:
[----:B------:R-:W-:Y:S05]  /*51d0*/  BSYNC B1 ;  /* 0x0000000000017941 */ /* 0x000fea0003800000 */
.L_x_170:
        /* <DEDUP_REMOVED lines=9> */
.L_x_173:
[----:B------:R-:W-:Y:S05]  /*5270*/  BSYNC B1 ;  /* 0x0000000000017941 */ /* 0x000fea0003800000 */
.L_x_172:
        /* <DEDUP_REMOVED lines=10> */
.L_x_175:
[----:B------:R-:W-:Y:S05]  /*5320*/  BSYNC B1 ;  /* 0x0000000000017941 */ /* 0x000fea0003800000 */
.L_x_174:
        /* <DEDUP_REMOVED lines=10> */
.L_x_177:
[----:B------:R-:W-:Y:S05]  /*53d0*/  BSYNC B1 ;  /* 0x0000000000017941 */ /* 0x000fea0003800000 */
.L_x_176:
        /* <DEDUP_REMOVED lines=9> */
.L_x_179:
[----:B------:R-:W-:Y:S05]  /*5470*/  BSYNC B1 ;  /* 0x0000000000017941 */ /* 0x000fea0003800000 */
.L_x_178:
        /* <DEDUP_REMOVED lines=9> */
.L_x_181:
[----:B------:R-:W-:Y:S05]  /*5510*/  BSYNC B1 ;  /* 0x0000000000017941 */ /* 0x000fea0003800000 */
.L_x_180:
        /* <DEDUP_REMOVED lines=10> */
.L_x_183:
[----:B------:R-:W-:Y:S05]  /*55c0*/  BSYNC B1 ;  /* 0x0000000000017941 */ /* 0x000fea0003800000 */
.L_x_182:
        /* <DEDUP_REMOVED lines=10> */
.L_x_185:
[----:B------:R-:W-:Y:S05]  /*5670*/  BSYNC B1 ;  /* 0x0000000000017941 */ /* 0x000fea0003800000 */
.L_x_184:
        /* <DEDUP_REMOVED lines=9> */
.L_x_187:
[----:B------:R-:W-:Y:S05]  /*5710*/  BSYNC B1 ;  /* 0x0000000000017941 */ /* 0x000fea0003800000 */
.L_x_186:
        /* <DEDUP_REMOVED lines=9> */
.L_x_189:
[----:B------:R-:W-:Y:S05]  /*57b0*/  BSYNC B1 ;  /* 0x0000000000017941 */ /* 0x000fea0003800000 */
.L_x_188:
        /* <DEDUP_REMOVED lines=10> */
.L_x_191:
[----:B------:R-:W-:Y:S05]  /*5860*/  BSYNC B1 ;  /* 0x0000000000017941 */ /* 0x000fea0003800000 */
.L_x_190:
        /* <DEDUP_REMOVED lines=10> */
.L_x_193:
[----:B------:R-:W-:Y:S05]  /*5910*/  BSYNC B1 ;  /* 0x0000000000017941 */ /* 0x000fea0003800000 */
.L_x_192:
        /* <DEDUP_REMOVED lines=9> */
.L_x_195:
[----:B------:R-:W-:Y:S05]  /*59b0*/  BSYNC B1 ;  /* 0x0000000000017941 */ /* 0x000fea0003800000 */
.L_x_194:
        /* <DEDUP_REMOVED lines=9> */
.L_x_197:
[----:B------:R-:W-:Y:S05]  /*5a50*/  BSYNC B1 ;  /* 0x0000000000017941 */ /* 0x000fea0003800000 */
.L_x_196:
        /* <DEDUP_REMOVED lines=10> */
.L_x_199:
[----:B------:R-:W-:Y:S05]  /*5b00*/  BSYNC B1 ;  /* 0x0000000000017941 */ /* 0x000fea0003800000 */
.L_x_198:
        /* <DEDUP_REMOVED lines=10> */
.L_x_201:
[----:B------:R-:W-:Y:S05]  /*5bb0*/  BSYNC B1 ;  /* 0x0000000000017941 */ /* 0x000fea0003800000 */
.L_x_200:
        /* <DEDUP_REMOVED lines=9> */
.L_x_203:
[----:B------:R-:W-:Y:S05]  /*5c50*/  BSYNC B1 ;  /* 0x0000000000017941 */ /* 0x000fea0003800000 */
.L_x_202:
        /* <DEDUP_REMOVED lines=9> */
.L_x_205:
[----:B------:R-:W-:Y:S05]  /*5cf0*/  BSYNC B1 ;  /* 0x0000000000017941 */ /* 0x000fea0003800000 */
.L_x_204:
        /* <DEDUP_REMOVED lines=10> */
.L_x_207:
[----:B------:R-:W-:Y:S05]  /*5da0*/  BSYNC B1 ;  /* 0x0000000000017941 */ /* 0x000fea0003800000 */
.L_x_206:
        /* <DEDUP_REMOVED lines=10> */
.L_x_209:
[----:B------:R-:W-:Y:S05]  /*5e50*/  BSYNC B1 ;  /* 0x0000000000017941 */ /* 0x000fea0003800000 */
.L_x_208:
        /* <DEDUP_REMOVED lines=9> */
.L_x_211:
[----:B------:R-:W-:Y:S05]  /*5ef0*/  BSYNC B1 ;  /* 0x0000000000017941 */ /* 0x000fea0003800000 */
.L_x_210:
        /* <DEDUP_REMOVED lines=9> */
.L_x_213:
[----:B------:R-:W-:Y:S05]  /*5f90*/  BSYNC B1 ;  /* 0x0000000000017941 */ /* 0x000fea0003800000 */
.L_x_212:
        /* <DEDUP_REMOVED lines=10> */
.L_x_215:
[----:B------:R-:W-:Y:S05]  /*6040*/  BSYNC B1 ;  /* 0x0000000000017941 */ /* 0x000fea0003800000 */
.L_x_214:
        /* <DEDUP_REMOVED lines=10> */
.L_x_217:
[----:B------:R-:W-:Y:S05]  /*60f0*/  BSYNC B1 ;  /* 0x0000000000017941 */ /* 0x000fea0003800000 */
.L_x_216:
        /* <DEDUP_REMOVED lines=9> */
.L_x_219:
[----:B------:R-:W-:Y:S05]  /*6190*/  BSYNC B1 ;  /* 0x0000000000017941 */ /* 0x000fea0003800000 */
.L_x_218:
        /* <DEDUP_REMOVED lines=9> */
.L_x_221:
[----:B------:R-:W-:Y:S05]  /*6230*/  BSYNC B1 ;  /* 0x0000000000017941 */ /* 0x000fea0003800000 */
.L_x_220:
        /* <DEDUP_REMOVED lines=10> */
.L_x_223:
[----:B------:R-:W-:Y:S05]  /*62e0*/  BSYNC B1 ;  /* 0x0000000000017941 */ /* 0x000fea0003800000 */
.L_x_222:
        /* <DEDUP_REMOVED lines=10> */
.L_x_225:
[----:B------:R-:W-:Y:S05]  /*6390*/  BSYNC B1 ;  /* 0x0000000000017941 */ /* 0x000fea0003800000 */
.L_x_224:
        /* <DEDUP_REMOVED lines=9> */
.L_x_227:
[----:B------:R-:W-:Y:S05]  /*6430*/  BSYNC B1 ;  /* 0x0000000000017941 */ /* 0x000fea0003800000 */
.L_x_226:
        /* <DEDUP_REMOVED lines=9> */
.L_x_229:
[----:B------:R-:W-:Y:S05]  /*64d0*/  BSYNC B1 ;  /* 0x0000000000017941 */ /* 0x000fea0003800000 */
.L_x_228:
        /* <DEDUP_REMOVED lines=10> */
.L_x_231:
[----:B------:R-:W-:Y:S05]  /*6580*/  BSYNC B1 ;  /* 0x0000000000017941 */ /* 0x000fea0003800000 */
.L_x_230:
        /* <DEDUP_REMOVED lines=10> */
.L_x_233:
[----:B------:R-:W-:Y:S05]  /*6630*/  BSYNC B1 ;  /* 0x0000000000017941 */ /* 0x000fea0003800000 */
.L_x_232:
        /* <DEDUP_REMOVED lines=9> */
.L_x_235:
[----:B------:R-:W-:Y:S05]  /*66d0*/  BSYNC B1 ;  /* 0x0000000000017941 */ /* 0x000fea0003800000 */
.L_x_234:
        /* <DEDUP_REMOVED lines=9> */
.L_x_237:
[----:B------:R-:W-:Y:S05]  /*6770*/  BSYNC B1 ;  /* 0x0000000000017941 */ /* 0x000fea0003800000 */
.L_x_236:
        /* <DEDUP_REMOVED lines=10> */
.L_x_239:
[----:B------:R-:W-:Y:S05]  /*6820*/  BSYNC B1 ;  /* 0x0000000000017941 */ /* 0x000fea0003800000 */
.L_x_238:
        /* <DEDUP_REMOVED lines=10> */
.L_x_241:
[----:B------:R-:W-:Y:S05]  /*68d0*/  BSYNC B1 ;  /* 0x0000000000017941 */ /* 0x000fea0003800000 */
.L_x_240:
        /* <DEDUP_REMOVED lines=9> */
.L_x_243:
[----:B------:R-:W-:Y:S05]  /*6970*/  BSYNC B1 ;  /* 0x0000000000017941 */ /* 0x000fea0003800000 */
.L_x_242:
        /* <DEDUP_REMOVED lines=9> */
.L_x_245:
[----:B------:R-:W-:Y:S05]  /*6a10*/  BSYNC B1 ;  /* 0x0000000000017941 */ /* 0x000fea0003800000 */
.L_x_244:
        /* <DEDUP_REMOVED lines=10> */
.L_x_247:
[----:B------:R-:W-:Y:S05]  /*6ac0*/  BSYNC B1 ;  /* 0x0000000000017941 */ /* 0x000fea0003800000 */
.L_x_246:
        /* <DEDUP_REMOVED lines=10> */
.L_x_249:
[----:B------:R-:W-:Y:S05]  /*6b70*/  BSYNC B1 ;  /* 0x0000000000017941 */ /* 0x000fea0003800000 */
.L_x_248:
        /* <DEDUP_REMOVED lines=9> */
.L_x_251:
[----:B------:R-:W-:Y:S05]  /*6c10*/  BSYNC B1 ;  /* 0x0000000000017941 */ /* 0x000fea0003800000 */
.L_x_250:
        /* <DEDUP_REMOVED lines=9> */
.L_x_253:
[----:B------:R-:W-:Y:S05]  /*6cb0*/  BSYNC B1 ;  /* 0x0000000000017941 */ /* 0x000fea0003800000 */
.L_x_252:
        /* <DEDUP_REMOVED lines=10> */
.L_x_255:
[----:B------:R-:W-:Y:S05]  /*6d60*/  BSYNC B1 ;  /* 0x0000000000017941 */ /* 0x000fea0003800000 */
.L_x_254:
        /* <DEDUP_REMOVED lines=10> */
.L_x_257:
[----:B------:R-:W-:Y:S05]  /*6e10*/  BSYNC B1 ;  /* 0x0000000000017941 */ /* 0x000fea0003800000 */
.L_x_256:
        /* <DEDUP_REMOVED lines=9> */
.L_x_259:
[----:B------:R-:W-:Y:S05]  /*6eb0*/  BSYNC B1 ;  /* 0x0000000000017941 */ /* 0x000fea0003800000 */
.L_x_258:
        /* <DEDUP_REMOVED lines=9> */
.L_x_261:
[----:B------:R-:W-:Y:S05]  /*6f50*/  BSYNC B1 ;  /* 0x0000000000017941 */ /* 0x000fea0003800000 */
.L_x_260:
        /* <DEDUP_REMOVED lines=10> */
.L_x_263:
[----:B------:R-:W-:Y:S05]  /*7000*/  BSYNC B1 ;  /* 0x0000000000017941 */ /* 0x000fea0003800000 */
.L_x_262:
        /* <DEDUP_REMOVED lines=10> */
.L_x_265:
[----:B------:R-:W-:Y:S05]  /*70b0*/  BSYNC B1 ;  /* 0x0000000000017941 */ /* 0x000fea0003800000 */
.L_x_264:
        /* <DEDUP_REMOVED lines=9> */
.L_x_267:
[----:B------:R-:W-:Y:S05]  /*7150*/  BSYNC B1 ;  /* 0x0000000000017941 */ /* 0x000fea0003800000 */
.L_x_266:
        /* <DEDUP_REMOVED lines=9> */
.L_x_269:
[----:B------:R-:W-:Y:S05]  /*71f0*/  BSYNC B1 ;  /* 0x0000000000017941 */ /* 0x000fea0003800000 */
.L_x_268:
        /* <DEDUP_REMOVED lines=10> */
.L_x_271:
[----:B------:R-:W-:Y:S05]  /*72a0*/  BSYNC B1 ;  /* 0x0000000000017941 */ /* 0x000fea0003800000 */
.L_x_270:
        /* <DEDUP_REMOVED lines=10> */
.L_x_273:
[----:B------:R-:W-:Y:S05]  /*7350*/  BSYNC B1 ;  /* 0x0000000000017941 */ /* 0x000fea0003800000 */
.L_x_272:
        /* <DEDUP_REMOVED lines=9> */
.L_x_275:
[----:B------:R-:W-:Y:S05]  /*73f0*/  BSYNC B1 ;  /* 0x0000000000017941 */ /* 0x000fea0003800000 */
.L_x_274:
        /* <DEDUP_REMOVED lines=9> */
.L_x_277:
[----:B------:R-:W-:Y:S05]  /*7490*/  BSYNC B1 ;  /* 0x0000000000017941 */ /* 0x000fea0003800000 */
.L_x_276:
        /* <DEDUP_REMOVED lines=10> */
.L_x_279:
[----:B------:R-:W-:Y:S05]  /*7540*/  BSYNC B1 ;  /* 0x0000000000017941 */ /* 0x000fea0003800000 */
.L_x_278:
        /* <DEDUP_REMOVED lines=10> */
.L_x_281:
[----:B------:R-:W-:Y:S05]  /*75f0*/  BSYNC B1 ;  /* 0x0000000000017941 */ /* 0x000fea0003800000 */
.L_x_280:
[----:B-----5:R-:W-:Y:S01]  /*7600*/  LOP3.LUT R3, R24, 0xffffe000, RZ, 0xc0, !PT ;  /* 0xffffe00018037812 */ /* 0x020fe200078ec0ff */
[----:B------:R-:W-:Y:S01]  /*7610*/  BSSY B1, `(.L_x_282) ;  /* 0x0000008000017945 */ /* 0x000fe20003800000 */
[----:B------:R-:W-:-:S03]  /*7620*/  ISETP.GT.AND P1, PT, R0, 0x8, P1 ;  /* 0x000000080000780c */ /* 0x000fc60000f24270 */
[----:B01--4-:R-:W-:-:S04]  /*7630*/  FMUL R6, R3, R156 ;  /* 0x0000009c03067220 */ /* 0x013fc80000400000 */
[----:B------:R-:W-:-:S05]  /*7640*/  FFMA R149, R149, R155, R6 ;  /* 0x0000009b95957223 */ /* 0x000fca0000000006 */
[----:B------:R-:W-:-:S05]  /*7650*/  F2FP.TF32.F32.PACK_B R149, R149 ;  /* 0x00000095ff95723e */ /* 0x000fca00024050ff */
[----:B------:R0:W-:Y:S01]  /*7660*/  @P3 STG.E desc[UR36][R4.64+0x3e4], R149 ;  /* 0x0003e49504003986 */ /* 0x0001e2000c101924 */
[----:B------:R-:W-:Y:S05]  /*7670*/  @!P1 BRA `(.L_x_283) ;  /* 0x0000000000049947 */ /* 0x000fea0003800000 */
[----:B------:R1:W5:Y:S02]  /*7680*/  LDG.E.LTC128B R24, desc[UR36][R8.64+0x3e0] ;  /* 0x0003e02408187981 */ /* 0x000364000c1e1920 */
.L_x_283:
[----:B------:R-:W-:Y:S05]  /*7690*/  BSYNC B1 ;  /* 0x0000000000017941 */ /* 0x000fea0003800000 */
.L_x_282:
[----:B-----5:R-:W-:Y:S01]  /*76a0*/  LOP3.LUT R3, R24, 0xffffe000, RZ, 0xc0, !PT ;  /* 0xffffe00018037812 */ /* 0x020fe200078ec0ff */
[----:B0-----:R-:W-:Y:S01]  /*76b0*/  @P1 IMAD.MOV.U32 R4, RZ, RZ, R10 ;  /* 0x000000ffff041224 */ /* 0x001fe200078e000a */
[----:B------:R-:W-:Y:S01]  /*76c0*/  ISETP.GT.AND P0, PT, R0, 0x8, P0 ;  /* 0x000000080000780c */ /* 0x000fe20000704270 */
[----:B------:R-:W-:Y:S01]  /*76d0*/  @P1 IMAD.MOV.U32 R5, RZ, RZ, R11 ;  /* 0x000000ffff051224 */ /* 0x000fe200078e000b */
[----:B------:R-:W-:Y:S01]  /*76e0*/  BSSY B1, `(.L_x_284) ;  /* 0x0000007000017945 */ /* 0x000fe20003800000 */
[----:B------:R-:W-:-:S04]  /*76f0*/  FMUL R3, R3, R156 ;  /* 0x0000009c03037220 */ /* 0x000fc80000400000 */
[----:B------:R-:W-:-:S05]  /*7700*/  FFMA R3, R150, R155, R3 ;  /* 0x0000009b96037223 */ /* 0x000fca0000000003 */
[----:B------:R-:W-:-:S05]  /*7710*/  F2FP.TF32.F32.PACK_B R3, R3 ;  /* 0x00000003ff03723e */ /* 0x000fca00024050ff */
[----:B------:R0:W-:Y:S01]  /*7720*/  @P1 STG.E desc[UR36][R4.64+0x3e0], R3 ;  /* 0x0003e00304001986 */ /* 0x0001e2000c101924 */
[----:B------:R-:W-:Y:S05]  /*7730*/  @!P0 BRA `(.L_x_285) ;  /* 0x0000000000048947 */ /* 0x000fea0003800000 */
[----:B------:R4:W5:Y:S02]  /*7740*/  LDG.E.LTC128B R24, desc[UR36][R8.64+0x3e4] ;  /* 0x0003e42408187981 */ /* 0x000964000c1e1920 */
.L_x_285:
[----:B------:R-:W-:Y:S05]  /*7750*/  BSYNC B1 ;  /* 0x0000000000017941 */ /* 0x000fea0003800000 */
.L_x_284:
[----:B------:R-:W-:Y:S05]  /*7760*/  @!P0 BRA `(.L_x_286) ;  /* 0x0000002400308947 */ /* 0x000fea0003800000 */
[----:B0----5:R-:W-:-:S05]  /*7770*/  LOP3.LUT R3, R24, 0xffffe000, RZ, 0xc0, !PT ;  /* 0xffffe00018037812 */ /* 0x021fca00078ec0ff */
[----:B------:R-:W-:-:S04]  /*7780*/  FMUL R0, R3, R156 ;  /* 0x0000009c03007220 */ /* 0x000fc80000400000 */
[----:B------:R-:W-:-:S05]  /*7790*/  FFMA R151, R151, R155, R0 ;  /* 0x0000009b97977223 */ /* 0x000fca0000000000 */
[----:B------:R-:W-:-:S05]  /*77a0*/  F2FP.TF32.F32.PACK_B R151, R151 ;  /* 0x00000097ff97723e */ /* 0x000fca00024050ff */
[----:B------:R0:W-:Y:S01]  /*77b0*/  STG.E desc[UR36][R10.64+0x3e4], R151 ;  /* 0x0003e4970a007986 */ /* 0x0001e2000c101924 */
[----:B------:R-:W-:Y:S05]  /*77c0*/  BRA `(.L_x_286) ;  /* 0x0000002400187947 */ /* 0x000fea0003800000 */
.L_x_33:
[----:B------:R-:W-:Y:S01]  /*77d0*/  ISETP.GT.AND P3, PT, R3, 0x1, PT ;  /* 0x000000010300780c */ /* 0x000fe20003f64270 */
[----:B------:R-:W-:Y:S01]  /*77e0*/  ULDC.64 UR4, c[0x0][0x5c0] ;  /* 0x0001700000047ab9 */ /* 0x000fe20000000a00 */
[-C--:B------:R-:W-:Y:S01]  /*77f0*/  FMUL R9, R24, R155.reuse ;  /* 0x0000009b18097220 */ /* 0x080fe20000400000 */
[----:B------:R-:W-:Y:S01]  /*7800*/  LEA R4, P4, R162, UR4, 0x2 ;  /* 0x00000004a2047c11 */ /* 0x000fe2000f8810ff */
[-C--:B------:R-:W-:Y:S01]  /*7810*/  FMUL R25, R25, R155.reuse ;  /* 0x0000009b19197220 */ /* 0x080fe20000400000 */
[----:B------:R-:W-:Y:S01]  /*7820*/  ISETP.GT.AND P0, PT, R0, RZ, P3 ;  /* 0x000000ff0000720c */ /* 0x000fe20001f04270 */
[-C--:B------:R-:W-:Y:S01]  /*7830*/  FMUL R27, R27, R155.reuse ;  /* 0x0000009b1b1b7220 */ /* 0x080fe20000400000 */
[----:B------:R-:W-:Y:S01]  /*7840*/  LEA.HI.X R5, R162, UR5, R173, 0x2, P4 ;  /* 0x00000005a2057c11 */ /* 0x000fe2000a0f14ad */
[----:B------:R-:W-:Y:S01]  /*7850*/  FMUL R29, R29, R155 ;  /* 0x0000009b1d1d7220 */ /* 0x000fe20000400000 */
[----:B------:R-:W-:Y:S01]  /*7860*/  F2FP.TF32.F32.PACK_B R9, R9 ;  /* 0x00000009ff09723e */ /* 0x000fe200024050ff */
[----:B------:R-:W-:Y:S01]  /*7870*/  FMUL R31, R31, R155 ;  /* 0x0000009b1f1f7220 */ /* 0x000fe20000400000 */
[----:B------:R-:W-:Y:S01]  /*7880*/  F2FP.TF32.F32.PACK_B R25, R25 ;  /* 0x00000019ff19723e */ /* 0x000fe200024050ff */
[-C--:B------:R-:W-:Y:S01]  /*7890*/  FMUL R13, R32, R155.reuse ;  /* 0x0000009b200d7220 */ /* 0x080fe20000400000 */
[C---:B------:R-:W-:Y:S01]  /*78a0*/  SHF.L.U64.HI R7, R10.reuse, 0x5, R11 ;  /* 0x000000050a077819 */ /* 0x040fe2000001020b */
[----:B------:R0:W-:Y:S01]  /*78b0*/  @P2 STG.E desc[UR36][R4.64], R9 ;  /* 0x0000000904002986 */ /* 0x0001e2000c101924 */
[----:B------:R-:W-:Y:S01]  /*78c0*/  LEA R6, P4, R10, R4, 0x5 ;  /* 0x000000040a067211 */ /* 0x000fe200078828ff */
[-C--:B------:R-:W-:Y:S01]  /*78d0*/  FMUL R11, R26, R155.reuse ;  /* 0x0000009b1a0b7220 */ /* 0x080fe20000400000 */
[C---:B------:R-:W-:Y:S01]  /*78e0*/  ISETP.GT.AND P1, PT, R0.reuse, 0x8, P1 ;  /* 0x000000080000780c */ /* 0x040fe20000f24270 */
[----:B------:R-:W-:Y:S01]  /*78f0*/  @P0 STG.E desc[UR36][R4.64+0x4], R25 ;  /* 0x0000041904000986 */ /* 0x000fe2000c101924 */
[----:B------:R-:W-:Y:S01]  /*7900*/  ISETP.GT.AND P2, PT, R3, 0x8, PT ;  /* 0x000000080300780c */ /* 0x000fe20003f44270 */
[----:B------:R-:W-:Y:S01]  /*7910*/  IMAD.X R7, R7, 0x1, R5, P4 ;  /* 0x0000000107077824 */ /* 0x000fe200020e0605 */
[C---:B------:R-:W-:Y:S01]  /*7920*/  ISETP.GT.AND P3, PT, R0.reuse, 0x8, P3 ;  /* 0x000000080000780c */ /* 0x040fe20001f64270 */
[-C--:B------:R-:W-:Y:S01]  /*7930*/  FMUL R33, R33, R155.reuse ;  /* 0x0000009b21217220 */ /* 0x080fe20000400000 */
[----:B------:R-:W-:Y:S01]  /*7940*/  ISETP.GT.AND P0, PT, R3, 0x9, PT ;  /* 0x000000090300780c */ /* 0x000fe20003f04270 */
[-C--:B------:R-:W-:Y:S01]  /*7950*/  FMUL R35, R35, R155.reuse ;  /* 0x0000009b23237220 */ /* 0x080fe20000400000 */
[----:B------:R-:W-:Y:S01]  /*7960*/  ISETP.GT.AND P5, PT, R0, RZ, P2 ;  /* 0x000000ff0000720c */ /* 0x000fe200017a4270 */
[-C--:B0-----:R-:W-:Y:S01]  /*7970*/  FMUL R9, R28, R155.reuse ;  /* 0x0000009b1c097220 */ /* 0x081fe20000400000 */
[C---:B------:R-:W-:Y:S01]  /*7980*/  ISETP.GT.AND P4, PT, R0.reuse, RZ, P0 ;  /* 0x000000ff0000720c */ /* 0x040fe20000784270 */
[----:B------:R-:W-:Y:S01]  /*7990*/  FMUL R37, R37, R155 ;  /* 0x0000009b25257220 */ /* 0x000fe20000400000 */
[----:B------:R-:W-:Y:S01]  /*79a0*/  F2FP.TF32.F32.PACK_B R11, R11 ;  /* 0x0000000bff0b723e */ /* 0x000fe200024050ff */
[----:B------:R-:W-:Y:S01]  /*79b0*/  FMUL R39, R39, R155 ;  /* 0x0000009b27277220 */ /* 0x000fe20000400000 */
[----:B------:R-:W-:Y:S01]  /*79c0*/  F2FP.TF32.F32.PACK_B R27, R27 ;  /* 0x0000001bff1b723e */ /* 0x000fe200024050ff */
[----:B------:R-:W-:Y:S01]  /*79d0*/  FMUL R41, R41, R155 ;  /* 0x0000009b29297220 */ /* 0x000fe20000400000 */
[----:B------:R-:W-:Y:S01]  /*79e0*/  F2FP.TF32.F32.PACK_B R9, R9 ;  /* 0x00000009ff09723e */ /* 0x000fe200024050ff */
[----:B------:R0:W-:Y:S01]  /*79f0*/  @P1 STG.E desc[UR36][R6.64], R11 ;  /* 0x0000000b06001986 */ /* 0x0001e2000c101924 */
[----:B------:R-:W-:Y:S01]  /*7a00*/  F2FP.TF32.F32.PACK_B R29, R29 ;  /* 0x0000001dff1d723e */ /* 0x000fe200024050ff */
[-C--:B------:R-:W-:Y:S01]  /*7a10*/  FMUL R43, R43, R155.reuse ;  /* 0x0000009b2b2b7220 */ /* 0x080fe20000400000 */
[C---:B------:R-:W-:Y:S01]  /*7a20*/  ISETP.GT.AND P1, PT, R3.reuse, 0x10, PT ;  /* 0x000000100300780c */ /* 0x040fe20003f24270 */
[----:B------:R-:W-:Y:S01]  /*7a30*/  @P3 STG.E desc[UR36][R6.64+0x4], R27 ;  /* 0x0000041b06003986 */ /* 0x000fe2000c101924 */
[----:B------:R-:W-:Y:S01]  /*7a40*/  ISETP.GT.AND P3, PT, R3, 0x11, PT ;  /* 0x000000110300780c */ /* 0x000fe20003f64270 */
[-C--:B------:R-:W-:Y:S01]  /*7a50*/  FMUL R45, R45, R155.reuse ;  /* 0x0000009b2d2d7220 */ /* 0x080fe20000400000 */
[C---:B------:R-:W-:Y:S01]  /*7a60*/  ISETP.GT.AND P2, PT, R0.reuse, 0x8, P2 ;  /* 0x000000080000780c */ /* 0x040fe20001744270 */
[----:B------:R1:W-:Y:S01]  /*7a70*/  @P5 STG.E desc[UR36][R4.64+0x20], R9 ;  /* 0x0000200904005986 */ /* 0x0003e2000c101924 */
[C---:B------:R-:W-:Y:S01]  /*7a80*/  ISETP.GT.AND P0, PT, R0.reuse, 0x8, P0 ;  /* 0x000000080000780c */ /* 0x040fe20000704270 */
[-C--:B------:R-:W-:Y:S01]  /*7a90*/  FMUL R47, R47, R155.reuse ;  /* 0x0000009b2f2f7220 */ /* 0x080fe20000400000 */
[----:B------:R-:W-:Y:S01]  /*7aa0*/  ISETP.GT.AND P5, PT, R0, RZ, P1 ;  /* 0x000000ff0000720c */ /* 0x000fe20000fa4270 */
[----:B------:R-:W-:Y:S01]  /*7ab0*/  @P4 STG.E desc[UR36][R4.64+0x24], R29 ;  /* 0x0000241d04004986 */ /* 0x000fe2000c101924 */
[-C--:B0-----:R-:W-:Y:S01]  /*7ac0*/  FMUL R11, R30, R155.reuse ;  /* 0x0000009b1e0b7220 */ /* 0x081fe20000400000 */
[----:B------:R-:W-:Y:S01]  /*7ad0*/  ISETP.GT.AND P4, PT, R0, RZ, P3 ;  /* 0x000000ff0000720c */ /* 0x000fe20001f84270 */
[----:B------:R-:W-:Y:S01]  /*7ae0*/  FMUL R49, R49, R155 ;  /* 0x0000009b31317220 */ /* 0x000fe20000400000 */
[----:B------:R-:W-:Y:S01]  /*7af0*/  F2FP.TF32.F32.PACK_B R31, R31 ;  /* 0x0000001fff1f723e */ /* 0x000fe200024050ff */
[----:B------:R-:W-:Y:S01]  /*7b00*/  FMUL R51, R51, R155 ;  /* 0x0000009b33337220 */ /* 0x000fe20000400000 */
[----:B------:R-:W-:Y:S01]  /*7b10*/  F2FP.TF32.F32.PACK_B R11, R11 ;  /* 0x0000000bff0b723e */ /* 0x000fe200024050ff */
[----:B------:R-:W-:Y:S01]  /*7b20*/  FMUL R53, R53, R155 ;  /* 0x0000009b35357220 */ /* 0x000fe20000400000 */
[----:B------:R-:W-:Y:S01]  /*7b30*/  F2FP.TF32.F32.PACK_B R13, R13 ;  /* 0x0000000dff0d723e */ /* 0x000fe200024050ff */
[----:B-1----:R-:W-:Y:S01]  /*7b40*/  FMUL R9, R34, R155 ;  /* 0x0000009b22097220 */ /* 0x002fe20000400000 */
[----:B------:R-:W-:Y:S01]  /*7b50*/  F2FP.TF32.F32.PACK_B R33, R33 ;  /* 0x00000021ff21723e */ /* 0x000fe200024050ff */
[----:B------:R0:W-:Y:S01]  /*7b60*/  @P2 STG.E desc[UR36][R6.64+0x20], R11 ;  /* 0x0000200b06002986 */ /* 0x0001e2000c101924 */
[C---:B------:R-:W-:Y:S01]  /*7b70*/  ISETP.GT.AND P1, PT, R0.reuse, 0x8, P1 ;  /* 0x000000080000780c */ /* 0x040fe20000f24270 */
[-C--:B------:R-:W-:Y:S01]  /*7b80*/  FMUL R55, R55, R155.reuse ;  /* 0x0000009b37377220 */ /* 0x080fe20000400000 */
[C---:B------:R-:W-:Y:S01]  /*7b90*/  ISETP.GT.AND P2, PT, R3.reuse, 0x19, PT ;  /* 0x000000190300780c */ /* 0x040fe20003f44270 */
[----:B------:R-:W-:Y:S01]  /*7ba0*/  @P0 STG.E desc[UR36][R6.64+0x24], R31 ;  /* 0x0000241f06000986 */ /* 0x000fe2000c101924 */
[----:B------:R-:W-:Y:S01]  /*7bb0*/  ISETP.GT.AND P0, PT, R3, 0x18, PT ;  /* 0x000000180300780c */ /* 0x000fe20003f04270 */
[----:B------:R-:W-:Y:S01]  /*7bc0*/  FMUL R57, R57, R155 ;  /* 0x0000009b39397220 */ /* 0x000fe20000400000 */
[----:B------:R-:W-:Y:S01]  /*7bd0*/  F2FP.TF32.F32.PACK_B R9, R9 ;  /* 0x00000009ff09723e */ /* 0x000fe200024050ff */
[----:B------:R1:W-:Y:S01]  /*7be0*/  @P5 STG.E desc[UR36][R4.64+0x40], R13 ;  /* 0x0000400d04005986 */ /* 0x0003e2000c101924 */
[C---:B------:R-:W-:Y:S01]  /*7bf0*/  ISETP.GT.AND P5, PT, R0.reuse, RZ, P0 ;  /* 0x000000ff0000720c */ /* 0x040fe200007a4270 */
[----:B------:R-:W-:Y:S01]  /*7c00*/  FMUL R59, R59, R155 ;  /* 0x0000009b3b3b7220 */ /* 0x000fe20000400000 */
[----:B------:R-:W-:Y:S01]  /*7c10*/  F2FP.TF32.F32.PACK_B R35, R35 ;  /* 0x00000023ff23723e */ /* 0x000fe200024050ff */
[----:B------:R-:W-:Y:S01]  /*7c20*/  @P4 STG.E desc[UR36][R4.64+0x44], R33 ;  /* 0x0000442104004986 */ /* 0x000fe2000c101924 */
[----:B------:R-:W-:Y:S01]  /*7c30*/  ISETP.GT.AND P4, PT, R0, 0x8, P3 ;  /* 0x000000080000780c */ /* 0x000fe20001f84270 */
[----:B0-----:R-:W-:Y:S01]  /*7c40*/  FMUL R11, R36, R155 ;  /* 0x0000009b240b7220 */ /* 0x001fe20000400000 */
[----:B------:R-:W-:Y:S01]  /*7c50*/  ISETP.GT.AND P3, PT, R0, RZ, P2 ;  /* 0x000000ff0000720c */ /* 0x000fe20001764270 */
[----:B------:R0:W-:Y:S01]  /*7c60*/  @P1 STG.E desc[UR36][R6.64+0x40], R9 ;  /* 0x0000400906001986 */ /* 0x0001e2000c101924 */
[----:B------:R-:W-:Y:S01]  /*7c70*/  F2FP.TF32.F32.PACK_B R37, R37 ;  /* 0x00000025ff25723e */ /* 0x000fe200024050ff */
[----:B------:R-:W-:Y:S01]  /*7c80*/  FMUL R61, R61, R155 ;  /* 0x0000009b3d3d7220 */ /* 0x000fe20000400000 */
[----:B------:R-:W-:Y:S01]  /*7c90*/  F2FP.TF32.F32.PACK_B R11, R11 ;  /* 0x0000000bff0b723e */ /* 0x000fe200024050ff */
[-C--:B-1----:R-:W-:Y:S01]  /*7ca0*/  FMUL R13, R40, R155.reuse ;  /* 0x0000009b280d7220 */ /* 0x082fe20000400000 */
[----:B------:R-:W-:Y:S01]  /*7cb0*/  ISETP.GT.AND P1, PT, R3, 0x20, PT ;  /* 0x000000200300780c */ /* 0x000fe20003f24270 */
[-C--:B------:R-:W-:Y:S01]  /*7cc0*/  FMUL R63, R63, R155.reuse ;  /* 0x0000009b3f3f7220 */ /* 0x080fe20000400000 */
[C---:B------:R-:W-:Y:S01]  /*7cd0*/  ISETP.GT.AND P0, PT, R0.reuse, 0x8, P0 ;  /* 0x000000080000780c */ /* 0x040fe20000704270 */
[----:B------:R-:W-:Y:S01]  /*7ce0*/  FMUL R65, R65, R155 ;  /* 0x0000009b41417220 */ /* 0x000fe20000400000 */
[----:B------:R-:W-:Y:S01]  /*7cf0*/  F2FP.TF32.F32.PACK_B R39, R39 ;  /* 0x00000027ff27723e */ /* 0x000fe200024050ff */
[----:B------:R-:W-:Y:S01]  /*7d00*/  @P4 STG.E desc[UR36][R6.64+0x44], R35 ;  /* 0x0000442306004986 */ /* 0x000fe2000c101924 */
[----:B------:R-:W-:Y:S01]  /*7d10*/  ISETP.GT.AND P4, PT, R0, 0x8, P2 ;  /* 0x000000080000780c */ /* 0x000fe20001784270 */
[-C--:B0-----:R-:W-:Y:S01]  /*7d20*/  FMUL R9, R38, R155.reuse ;  /* 0x0000009b26097220 */ /* 0x081fe20000400000 */
[----:B------:R-:W-:Y:S01]  /*7d30*/  ISETP.GT.AND P2, PT, R3, 0x21, PT ;  /* 0x000000210300780c */ /* 0x000fe20003f44270 */
[----:B------:R0:W-:Y:S01]  /*7d40*/  @P5 STG.E desc[UR36][R4.64+0x60], R11 ;  /* 0x0000600b04005986 */ /* 0x0001e2000c101924 */
[C---:B------:R-:W-:Y:S01]  /*7d50*/  ISETP.GT.AND P5, PT, R0.reuse, RZ, P1 ;  /* 0x000000ff0000720c */ /* 0x040fe20000fa4270 */
[----:B------:R-:W-:Y:S01]  /*7d60*/  FMUL R67, R67, R155 ;  /* 0x0000009b43437220 */ /* 0x000fe20000400000 */
[----:B------:R-:W-:Y:S01]  /*7d70*/  F2FP.TF32.F32.PACK_B R9, R9 ;  /* 0x00000009ff09723e */ /* 0x000fe200024050ff */
[----:B------:R-:W-:Y:S01]  /*7d80*/  @P3 STG.E desc[UR36][R4.64+0x64], R37 ;  /* 0x0000642504003986 */ /* 0x000fe2000c101924 */
[C---:B------:R-:W-:Y:S01]  /*7d90*/  ISETP.GT.AND P3, PT, R0.reuse, RZ, P2 ;  /* 0x000000ff0000720c */ /* 0x040fe20001764270 */
[----:B------:R-:W-:Y:S01]  /*7da0*/  FMUL R69, R69, R155 ;  /* 0x0000009b45457220 */ /* 0x000fe20000400000 */
[----:B------:R-:W-:Y:S01]  /*7db0*/  F2FP.TF32.F32.PACK_B R13, R13 ;  /* 0x0000000dff0d723e */ /* 0x000fe200024050ff */
[----:B------:R1:W-:Y:S01]  /*7dc0*/  @P0 STG.E desc[UR36][R6.64+0x60], R9 ;  /* 0x0000600906000986 */ /* 0x0003e2000c101924 */
[----:B------:R-:W-:Y:S01]  /*7dd0*/  F2FP.TF32.F32.PACK_B R41, R41 ;  /* 0x00000029ff29723e */ /* 0x000fe200024050ff */
[-C--:B------:R-:W-:Y:S01]  /*7de0*/  FMUL R71, R71, R155.reuse ;  /* 0x0000009b47477220 */ /* 0x080fe20000400000 */
[C---:B------:R-:W-:Y:S01]  /*7df0*/  ISETP.GT.AND P0, PT, R3.reuse, 0x28, PT ;  /* 0x000000280300780c */ /* 0x040fe20003f04270 */
[----:B------:R-:W-:Y:S01]  /*7e00*/  @P4 STG.E desc[UR36][R6.64+0x64], R39 ;  /* 0x0000642706004986 */ /* 0x000fe2000c101924 */
[----:B------:R-:W-:Y:S01]  /*7e10*/  ISETP.GT.AND P1, PT, R0, 0x8, P1 ;  /* 0x000000080000780c */ /* 0x000fe20000f24270 */
[-C--:B0-----:R-:W-:Y:S01]  /*7e20*/  FMUL R11, R44, R155.reuse ;  /* 0x0000009b2c0b7220 */ /* 0x081fe20000400000 */
[C---:B------:R-:W-:Y:S01]  /*7e30*/  ISETP.GT.AND P4, PT, R0.reuse, 0x8, P2 ;  /* 0x000000080000780c */ /* 0x040fe20001784270 */
[----:B------:R0:W-:Y:S01]  /*7e40*/  @P5 STG.E desc[UR36][R4.64+0x80], R13 ;  /* 0x0000800d04005986 */ /* 0x0001e2000c101924 */
[----:B------:R-:W-:Y:S01]  /*7e50*/  ISETP.GT.AND P2, PT, R3, 0x29, PT ;  /* 0x000000290300780c */ /* 0x000fe20003f44270 */
[-C--:B------:R-:W-:Y:S01]  /*7e60*/  FMUL R73, R73, R155.reuse ;  /* 0x0000009b49497220 */ /* 0x080fe20000400000 */
[----:B------:R-:W-:Y:S01]  /*7e70*/  ISETP.GT.AND P5, PT, R0, RZ, P0 ;  /* 0x000000ff0000720c */ /* 0x000fe200007a4270 */
[-C--:B-1----:R-:W-:Y:S01]  /*7e80*/  FMUL R9, R42, R155.reuse ;  /* 0x0000009b2a097220 */ /* 0x082fe20000400000 */
[----:B------:R-:W-:Y:S01]  /*7e90*/  @P3 STG.E desc[UR36][R4.64+0x84], R41 ;  /* 0x0000842904003986 */ /* 0x000fe2000c101924 */
[----:B------:R-:W-:Y:S01]  /*7ea0*/  ISETP.GT.AND P3, PT, R0, RZ, P2 ;  /* 0x000000ff0000720c */ /* 0x000fe20001764270 */
[----:B------:R-:W-:Y:S01]  /*7eb0*/  FMUL R75, R75, R155 ;  /* 0x0000009b4b4b7220 */ /* 0x000fe20000400000 */
[----:B------:R-:W-:Y:S01]  /*7ec0*/  F2FP.TF32.F32.PACK_B R43, R43 ;  /* 0x0000002bff2b723e */ /* 0x000fe200024050ff */
[----:B------:R-:W-:Y:S01]  /*7ed0*/  FMUL R77, R77, R155 ;  /* 0x0000009b4d4d7220 */ /* 0x000fe20000400000 */
[----:B------:R-:W-:Y:S01]  /*7ee0*/  F2FP.TF32.F32.PACK_B R9, R9 ;  /* 0x00000009ff09723e */ /* 0x000fe200024050ff */
[----:B------:R-:W-:Y:S01]  /*7ef0*/  FMUL R79, R79, R155 ;  /* 0x0000009b4f4f7220 */ /* 0x000fe20000400000 */
[----:B------:R-:W-:Y:S01]  /*7f00*/  F2FP.TF32.F32.PACK_B R11, R11 ;  /* 0x0000000bff0b723e */ /* 0x000fe200024050ff */
[----:B0-----:R-:W-:Y:S01]  /*7f10*/  FMUL R13, R48, R155 ;  /* 0x0000009b300d7220 */ /* 0x001fe20000400000 */
[----:B------:R-:W-:Y:S01]  /*7f20*/  F2FP.TF32.F32.PACK_B R45, R45 ;  /* 0x0000002dff2d723e */ /* 0x000fe200024050ff */
[----:B------:R0:W-:Y:S01]  /*7f30*/  @P1 STG.E desc[UR36][R6.64+0x80], R9 ;  /* 0x0000800906001986 */ /* 0x0001e2000c101924 */
[----:B------:R-:W-:Y:S01]  /*7f40*/  ISETP.GT.AND P1, PT, R3, 0x30, PT ;  /* 0x000000300300780c */ /* 0x000fe20003f24270 */
[-C--:B------:R-:W-:Y:S01]  /*7f50*/  FMUL R81, R81, R155.reuse ;  /* 0x0000009b51517220 */ /* 0x080fe20000400000 */
[C---:B------:R-:W-:Y:S01]  /*7f60*/  ISETP.GT.AND P0, PT, R0.reuse, 0x8, P0 ;  /* 0x000000080000780c */ /* 0x040fe20000704270 */
[----:B------:R-:W-:Y:S01]  /*7f70*/  @P4 STG.E desc[UR36][R6.64+0x84], R43 ;  /* 0x0000842b06004986 */ /* 0x000fe2000c101924 */
[C---:B------:R-:W-:Y:S01]  /*7f80*/  ISETP.GT.AND P4, PT, R0.reuse, 0x8, P2 ;  /* 0x000000080000780c */ /* 0x040fe20001784270 */
[-C--:B------:R-:W-:Y:S01]  /*7f90*/  FMUL R83, R83, R155.reuse ;  /* 0x0000009b53537220 */ /* 0x080fe20000400000 */
[----:B------:R-:W-:Y:S01]  /*7fa0*/  ISETP.GT.AND P2, PT, R3, 0x31, PT ;  /* 0x000000310300780c */ /* 0x000fe20003f44270 */
[----:B------:R1:W-:Y:S01]  /*7fb0*/  @P5 STG.E desc[UR36][R4.64+0xa0], R11 ;  /* 0x0000a00b04005986 */ /* 0x0003e2000c101924 */
[----:B------:R-:W-:Y:S01]  /*7fc0*/  ISETP.GT.AND P5, PT, R0, RZ, P1 ;  /* 0x000000ff0000720c */ /* 0x000fe20000fa4270 */
[----:B------:R-:W-:Y:S01]  /*7fd0*/  FMUL R85, R85, R155 ;  /* 0x0000009b55557220 */ /* 0x000fe20000400000 */
[----:B------:R-:W-:Y:S01]  /*7fe0*/  F2FP.TF32.F32.PACK_B R47, R47 ;  /* 0x0000002fff2f723e */ /* 0x000fe200024050ff */
[-C--:B0-----:R-:W-:Y:S01]  /*7ff0*/  FMUL R9, R46, R155.reuse ;  /* 0x0000009b2e097220 */ /* 0x081fe20000400000 */
        /* <DEDUP_REMOVED lines=8> */
[-C--:B-1----:R-:W-:Y:S01]  /*8080*/  FMUL R11, R52, R155.reuse ;  /* 0x0000009b340b7220 */ /* 0x082fe20000400000 */
[C---:B------:R-:W-:Y:S01]  /*8090*/  ISETP.GT.AND P1, PT, R0.reuse, 0x8, P1 ;  /* 0x000000080000780c */ /* 0x040fe20000f24270 */
[----:B------:R0:W-:Y:S01]  /*80a0*/  @P0 STG.E desc[UR36][R6.64+0xa0], R9 ;  /* 0x0000a00906000986 */ /* 0x0001e2000c101924 */
[----:B------:R-:W-:Y:S01]  /*80b0*/  ISETP.GT.AND P0, PT, R3, 0x38, PT ;  /* 0x000000380300780c */ /* 0x000fe20003f04270 */
[----:B------:R-:W-:Y:S01]  /*80c0*/  FMUL R93, R93, R155 ;  /* 0x0000009b5d5d7220 */ /* 0x000fe20000400000 */
[----:B------:R-:W-:Y:S01]  /*80d0*/  F2FP.TF32.F32.PACK_B R51, R51 ;  /* 0x00000033ff33723e */ /* 0x000fe200024050ff */
        /* <DEDUP_REMOVED lines=10> */
[C---:B------:R-:W-:Y:S01]  /*8180*/  ISETP.GT.AND P3, PT, R0.reuse, RZ, P2 ;  /* 0x000000ff0000720c */ /* 0x040fe20001764270 */
[----:B------:R-:W-:Y:S01]  /*8190*/  FMUL R99, R99, R155 ;  /* 0x0000009b63637220 */ /* 0x000fe20000400000 */
[----:B------:R-:W-:Y:S01]  /*81a0*/  F2FP.TF32.F32.PACK_B R53, R53 ;  /* 0x00000035ff35723e */ /* 0x000fe200024050ff */
[----:B------:R-:W-:Y:S01]  /*81b0*/  FMUL R101, R101, R155 ;  /* 0x0000009b65657220 */ /* 0x000fe20000400000 */
[----:B------:R-:W-:Y:S01]  /*81c0*/  F2FP.TF32.F32.PACK_B R9, R9 ;  /* 0x00000009ff09723e */ /* 0x000fe200024050ff */
[-C--:B------:R-:W-:Y:S01]  /*81d0*/  FMUL R103, R103, R155.reuse ;  /* 0x0000009b67677220 */ /* 0x080fe20000400000 */
[----:B------:R-:W-:Y:S01]  /*81e0*/  ISETP.GT.AND P0, PT, R0, 0x8, P0 ;  /* 0x000000080000780c */ /* 0x000fe20000704270 */
[----:B-1----:R-:W-:Y:S01]  /*81f0*/  FMUL R13, R56, R155 ;  /* 0x0000009b380d7220 */ /* 0x002fe20000400000 */
[----:B------:R-:W-:Y:S01]  /*8200*/  F2FP.TF32.F32.PACK_B R55, R55 ;  /* 0x00000037ff37723e */ /* 0x000fe200024050ff */
        /* <DEDUP_REMOVED lines=15> */
[-C--:B------:R-:W-:Y:S01]  /*8300*/  FMUL R111, R111, R155.reuse ;  /* 0x0000009b6f6f7220 */ /* 0x080fe20000400000 */
[----:B------:R-:W-:Y:S01]  /*8310*/  ISETP.GT.AND P1, PT, R0, 0x8, P1 ;  /* 0x000000080000780c */ /* 0x000fe20000f24270 */
[----:B------:R-:W-:Y:S01]  /*8320*/  FMUL R113, R113, R155 ;  /* 0x0000009b71717220 */ /* 0x000fe20000400000 */
[----:B------:R-:W-:Y:S01]  /*8330*/  F2FP.TF32.F32.PACK_B R9, R9 ;  /* 0x00000009ff09723e */ /* 0x000fe200024050ff */
[-C--:B------:R-:W-:Y:S01]  /*8340*/  FMUL R115, R115, R155.reuse ;  /* 0x0000009b73737220 */ /* 0x080fe20000400000 */
[----:B-1----:R-:W-:Y:S01]  /*8350*/  FMUL R11, R60, R155 ;  /* 0x0000009b3c0b7220 */ /* 0x002fe20000400000 */
[----:B------:R-:W-:Y:S01]  /*8360*/  F2FP.TF32.F32.PACK_B R59, R59 ;  /* 0x0000003bff3b723e */ /* 0x000fe200024050ff */
[-C--:B------:R-:W-:Y:S01]  /*8370*/  FMUL R117, R117, R155.reuse ;  /* 0x0000009b75757220 */ /* 0x080fe20000400000 */
        /* <DEDUP_REMOVED lines=58> */
[----:B0-----:R-:W-:Y:S01]  /*8720*/  FMUL R9, R66, R155 ;  /* 0x0000009b42097220 */ /* 0x001fe20000400000 */
[----:B------:R-:W-:Y:S01]  /*8730*/  @P3 STG.E desc[UR36][R4.64+0x144], R65 ;  /* 0x0001444104003986 */ /* 0x000fe2000c101924 */
[----:B------:R-:W-:-:S02]  /*8740*/  ISETP.GT.AND P3, PT, R0, RZ, P2 ;  /* 0x000000ff0000720c */ /* 0x000fc40001764270 */
[----:B------:R-:W-:Y:S02]  /*8750*/  ISETP.GT.AND P0, PT, R0, 0x8, P0 ;  /* 0x000000080000780c */ /* 0x000fe40000704270 */
[----:B------:R-:W-:Y:S01]  /*8760*/  F2FP.TF32.F32.PACK_B R9, R9 ;  /* 0x00000009ff09723e */ /* 0x000fe200024050ff */
[----:B-1----:R-:W-:Y:S01]  /*8770*/  FMUL R13, R72, R155 ;  /* 0x0000009b480d7220 */ /* 0x002fe20000400000 */
[----:B------:R-:W-:-:S03]  /*8780*/  F2FP.TF32.F32.PACK_B R71, R71 ;  /* 0x00000047ff47723e */ /* 0x000fc600024050ff */
[----:B------:R0:W-:Y:S01]  /*8790*/  @P1 STG.E desc[UR36][R6.64+0x140], R9 ;  /* 0x0001400906001986 */ /* 0x0001e2000c101924 */
[C---:B------:R-:W-:Y:S02]  /*87a0*/  ISETP.GT.AND P1, PT, R3.reuse, 0x60, PT ;  /* 0x000000600300780c */ /* 0x040fe40003f24270 */
[----:B------:R-:W-:Y:S01]  /*87b0*/  F2FP.TF32.F32.PACK_B R13, R13 ;  /* 0x0000000dff0d723e */ /* 0x000fe200024050ff */
[----:B------:R-:W-:Y:S01]  /*87c0*/  @P4 STG.E desc[UR36][R6.64+0x144], R67 ;  /* 0x0001444306004986 */ /* 0x000fe2000c101924 */
[C---:B------:R-:W-:Y:S02]  /*87d0*/  ISETP.GT.AND P4, PT, R0.reuse, 0x8, P2 ;  /* 0x000000080000780c */ /* 0x040fe40001784270 */
[----:B------:R-:W-:Y:S01]  /*87e0*/  ISETP.GT.AND P2, PT, R3, 0x61, PT ;  /* 0x000000610300780c */ /* 0x000fe20003f44270 */
[----:B------:R1:W-:Y:S01]  /*87f0*/  @P5 STG.E desc[UR36][R4.64+0x160], R11 ;  /* 0x0001600b04005986 */ /* 0x0003e2000c101924 */
[----:B------:R-:W-:Y:S02]  /*8800*/  ISETP.GT.AND P5, PT, R0, RZ, P1 ;  /* 0x000000ff0000720c */ /* 0x000fe40000fa4270 */
        /* <DEDUP_REMOVED lines=257> */
[----:B------:R-:W-:Y:S01]  /*9820*/  @P3 STG.E desc[UR36][R4.64+0x364], R133 ;  /* 0x0003648504003986 */ /* 0x000fe2000c101924 */
[----:B0-----:R-:W-:Y:S01]  /*9830*/  FMUL R9, R134, R155 ;  /* 0x0000009b86097220 */ /* 0x001fe20000400000 */
[----:B------:R-:W-:-:S02]  /*9840*/  ISETP.GT.AND P3, PT, R0, RZ, P2 ;  /* 0x000000ff0000720c */ /* 0x000fc40001764270 */
[----:B------:R-:W-:Y:S02]  /*9850*/  ISETP.GT.AND P1, PT, R0, 0x8, P1 ;  /* 0x000000080000780c */ /* 0x000fe40000f24270 */
[----:B------:R-:W-:Y:S01]  /*9860*/  F2FP.TF32.F32.PACK_B R9, R9 ;  /* 0x00000009ff09723e */ /* 0x000fe200024050ff */
[----:B-1----:R-:W-:Y:S01]  /*9870*/  FMUL R11, R140, R155 ;  /* 0x0000009b8c0b7220 */ /* 0x002fe20000400000 */
[----:B------:R-:W-:-:S03]  /*9880*/  F2FP.TF32.F32.PACK_B R139, R139 ;  /* 0x0000008bff8b723e */ /* 0x000fc600024050ff */
[----:B------:R0:W-:Y:S01]  /*9890*/  @P0 STG.E desc[UR36][R6.64+0x360], R9 ;  /* 0x0003600906000986 */ /* 0x0001e2000c101924 */
[----:B------:R-:W-:Y:S02]  /*98a0*/  F2FP.TF32.F32.PACK_B R141, R141 ;  /* 0x0000008dff8d723e */ /* 0x000fe400024050ff */
[----:B------:R-:W-:Y:S01]  /*98b0*/  F2FP.TF32.F32.PACK_B R11, R11 ;  /* 0x0000000bff0b723e */ /* 0x000fe200024050ff */
[----:B------:R-:W-:Y:S01]  /*98c0*/  @P4 STG.E desc[UR36][R6.64+0x364], R135 ;  /* 0x0003648706004986 */ /* 0x000fe2000c101924 */
[C---:B------:R-:W-:Y:S02]  /*98d0*/  ISETP.GT.AND P4, PT, R3.reuse, 0xe8, PT ;  /* 0x000000e80300780c */ /* 0x040fe40003f84270 */
[----:B------:R-:W-:Y:S01]  /*98e0*/  F2FP.TF32.F32.PACK_B R143, R143 ;  /* 0x0000008fff8f723e */ /* 0x000fe200024050ff */
[----:B------:R1:W-:Y:S01]  /*98f0*/  @P5 STG.E desc[UR36][R4.64+0x380], R13 ;  /* 0x0003800d04005986 */ /* 0x0003e2000c101924 */
[----:B------:R-:W-:Y:S02]  /*9900*/  ISETP.GT.AND P5, PT, R3, 0xe9, PT ;  /* 0x000000e90300780c */ /* 0x000fe40003fa4270 */
[----:B------:R-:W-:Y:S01]  /*9910*/  F2FP.TF32.F32.PACK_B R145, R145 ;  /* 0x00000091ff91723e */ /* 0x000fe200024050ff */
[----:B------:R-:W-:Y:S01]  /*9920*/  @P3 STG.E desc[UR36][R4.64+0x384], R137 ;  /* 0x0003848904003986 */ /* 0x000fe2000c101924 */
[----:B------:R-:W-:Y:S01]  /*9930*/  ISETP.GT.AND P3, PT, R0, 0x8, P2 ;  /* 0x000000080000780c */ /* 0x000fe20001764270 */
[----:B0-----:R-:W-:Y:S01]  /*9940*/  FMUL R9, R138, R155 ;  /* 0x0000009b8a097220 */ /* 0x001fe20000400000 */
[----:B------:R-:W-:-:S02]  /*9950*/  ISETP.GT.AND P2, PT, R0, RZ, P4 ;  /* 0x000000ff0000720c */ /* 0x000fc40002744270 */
[C---:B------:R-:W-:Y:S02]  /*9960*/  ISETP.GT.AND P0, PT, R0.reuse, RZ, P5 ;  /* 0x000000ff0000720c */ /* 0x040fe40002f04270 */
[----:B------:R-:W-:Y:S01]  /*9970*/  ISETP.GT.AND P4, PT, R0, 0x8, P4 ;  /* 0x000000080000780c */ /* 0x000fe20002784270 */
[----:B-1----:R-:W-:Y:S01]  /*9980*/  FMUL R13, R142, R155 ;  /* 0x0000009b8e0d7220 */ /* 0x002fe20000400000 */
[----:B------:R-:W-:Y:S02]  /*9990*/  ISETP.GT.AND P5, PT, R0, 0x8, P5 ;  /* 0x000000080000780c */ /* 0x000fe40002fa4270 */
[----:B------:R-:W-:Y:S02]  /*99a0*/  F2FP.TF32.F32.PACK_B R9, R9 ;  /* 0x00000009ff09723e */ /* 0x000fe400024050ff */
[----:B------:R-:W-:Y:S02]  /*99b0*/  F2FP.TF32.F32.PACK_B R13, R13 ;  /* 0x0000000dff0d723e */ /* 0x000fe400024050ff */
[----:B------:R-:W-:Y:S01]  /*99c0*/  F2FP.TF32.F32.PACK_B R147, R147 ;  /* 0x00000093ff93723e */ /* 0x000fe200024050ff */
[----:B------:R0:W-:Y:S01]  /*99d0*/  @P1 STG.E desc[UR36][R6.64+0x380], R9 ;  /* 0x0003800906001986 */ /* 0x0001e2000c101924 */
[----:B------:R-:W-:-:S02]  /*99e0*/  ISETP.GT.AND P1, PT, R3, 0xf8, PT ;  /* 0x000000f80300780c */ /* 0x000fc40003f24270 */
[----:B------:R-:W-:Y:S01]  /*99f0*/  F2FP.TF32.F32.PACK_B R149, R149 ;  /* 0x00000095ff95723e */ /* 0x000fe200024050ff */
[----:B------:R-:W-:Y:S01]  /*9a00*/  @P3 STG.E desc[UR36][R6.64+0x384], R139 ;  /* 0x0003848b06003986 */ /* 0x000fe2000c101924 */
[C---:B------:R-:W-:Y:S02]  /*9a10*/  ISETP.GT.AND P3, PT, R3.reuse, 0xf0, PT ;  /* 0x000000f00300780c */ /* 0x040fe40003f64270 */
[----:B------:R-:W-:Y:S01]  /*9a20*/  F2FP.TF32.F32.PACK_B R151, R151 ;  /* 0x00000097ff97723e */ /* 0x000fe200024050ff */
[----:B------:R1:W-:Y:S01]  /*9a30*/  @P2 STG.E desc[UR36][R4.64+0x3a0], R11 ;  /* 0x0003a00b04002986 */ /* 0x0003e2000c101924 */
[----:B------:R-:W-:-:S03]  /*9a40*/  ISETP.GT.AND P2, PT, R3, 0xf1, PT ;  /* 0x000000f10300780c */ /* 0x000fc60003f44270 */
[----:B------:R-:W-:Y:S01]  /*9a50*/  @P0 STG.E desc[UR36][R4.64+0x3a4], R141 ;  /* 0x0003a48d04000986 */ /* 0x000fe2000c101924 */
[----:B------:R-:W-:Y:S01]  /*9a60*/  ISETP.GT.AND P0, PT, R3, 0xf9, PT ;  /* 0x000000f90300780c */ /* 0x000fe20003f04270 */
[-C--:B------:R-:W-:Y:S01]  /*9a70*/  FMUL R3, R144, R155.reuse ;  /* 0x0000009b90037220 */ /* 0x080fe20000400000 */
[----:B0-----:R-:W-:Y:S01]  /*9a80*/  FMUL R9, R146, R155 ;  /* 0x0000009b92097220 */ /* 0x001fe20000400000 */
[----:B------:R0:W-:Y:S01]  /*9a90*/  @P4 STG.E desc[UR36][R6.64+0x3a0], R13 ;  /* 0x0003a00d06004986 */ /* 0x0001e2000c101924 */
[C---:B------:R-:W-:Y:S02]  /*9aa0*/  ISETP.GT.AND P4, PT, R0.reuse, RZ, P2 ;  /* 0x000000ff0000720c */ /* 0x040fe40001784270 */
[----:B------:R-:W-:Y:S01]  /*9ab0*/  F2FP.TF32.F32.PACK_B R3, R3 ;  /* 0x00000003ff03723e */ /* 0x000fe200024050ff */
[----:B------:R-:W-:Y:S01]  /*9ac0*/  @P5 STG.E desc[UR36][R6.64+0x3a4], R143 ;  /* 0x0003a48f06005986 */ /* 0x000fe2000c101924 */
[----:B------:R-:W-:Y:S01]  /*9ad0*/  ISETP.GT.AND P5, PT, R0, RZ, P3 ;  /* 0x000000ff0000720c */ /* 0x000fe20001fa4270 */
[----:B-1----:R-:W-:Y:S01]  /*9ae0*/  FMUL R11, R148, R155 ;  /* 0x0000009b940b7220 */ /* 0x002fe20000400000 */
[----:B------:R-:W-:-:S02]  /*9af0*/  ISETP.GT.AND P3, PT, R0, 0x8, P3 ;  /* 0x000000080000780c */ /* 0x000fc40001f64270 */
[----:B------:R-:W-:Y:S02]  /*9b00*/  ISETP.GT.AND P2, PT, R0, 0x8, P2 ;  /* 0x000000080000780c */ /* 0x000fe40001744270 */
[----:B------:R-:W-:Y:S01]  /*9b10*/  F2FP.TF32.F32.PACK_B R9, R9 ;  /* 0x00000009ff09723e */ /* 0x000fe200024050ff */
[----:B0-----:R-:W-:Y:S01]  /*9b20*/  FMUL R13, R150, R155 ;  /* 0x0000009b960d7220 */ /* 0x001fe20000400000 */
[----:B------:R-:W-:-:S04]  /*9b30*/  F2FP.TF32.F32.PACK_B R11, R11 ;  /* 0x0000000bff0b723e */ /* 0x000fc800024050ff */
[----:B------:R-:W-:Y:S01]  /*9b40*/  F2FP.TF32.F32.PACK_B R13, R13 ;  /* 0x0000000dff0d723e */ /* 0x000fe200024050ff */
[----:B------:R-:W-:Y:S01]  /*9b50*/  @P5 STG.E desc[UR36][R4.64+0x3c0], R3 ;  /* 0x0003c00304005986 */ /* 0x000fe2000c101924 */
[C---:B------:R-:W-:Y:S02]  /*9b60*/  ISETP.GT.AND P5, PT, R0.reuse, RZ, P1 ;  /* 0x000000ff0000720c */ /* 0x040fe40000fa4270 */
[C---:B------:R-:W-:Y:S01]  /*9b70*/  ISETP.GT.AND P1, PT, R0.reuse, 0x8, P1 ;  /* 0x000000080000780c */ /* 0x040fe20000f24270 */
[----:B------:R-:W-:Y:S01]  /*9b80*/  @P4 STG.E desc[UR36][R4.64+0x3c4], R145 ;  /* 0x0003c49104004986 */ /* 0x000fe2000c101924 */
[C---:B------:R-:W-:Y:S02]  /*9b90*/  ISETP.GT.AND P4, PT, R0.reuse, RZ, P0 ;  /* 0x000000ff0000720c */ /* 0x040fe40000784270 */
[----:B------:R-:W-:Y:S01]  /*9ba0*/  ISETP.GT.AND P0, PT, R0, 0x8, P0 ;  /* 0x000000080000780c */ /* 0x000fe20000704270 */
[----:B------:R-:W-:Y:S04]  /*9bb0*/  @P3 STG.E desc[UR36][R6.64+0x3c0], R9 ;  /* 0x0003c00906003986 */ /* 0x000fe8000c101924 */
[----:B------:R-:W-:Y:S04]  /*9bc0*/  @P2 STG.E desc[UR36][R6.64+0x3c4], R147 ;  /* 0x0003c49306002986 */ /* 0x000fe8000c101924 */
[----:B------:R-:W-:Y:S04]  /*9bd0*/  @P5 STG.E desc[UR36][R4.64+0x3e0], R11 ;  /* 0x0003e00b04005986 */ /* 0x000fe8000c101924 */
[----:B------:R0:W-:Y:S02]  /*9be0*/  @P4 STG.E desc[UR36][R4.64+0x3e4], R149 ;  /* 0x0003e49504004986 */ /* 0x0001e4000c101924 */
[----:B0-----:R-:W-:-:S02]  /*9bf0*/  @P1 IMAD.MOV.U32 R4, RZ, RZ, R6 ;  /* 0x000000ffff041224 */ /* 0x001fc400078e0006 */
[----:B------:R-:W-:-:S05]  /*9c00*/  @P1 IMAD.MOV.U32 R5, RZ, RZ, R7 ;  /* 0x000000ffff051224 */ /* 0x000fca00078e0007 */
[----:B------:R0:W-:Y:S04]  /*9c10*/  @P1 STG.E desc[UR36][R4.64+0x3e0], R13 ;  /* 0x0003e00d04001986 */ /* 0x0001e8000c101924 */
[----:B------:R0:W-:Y:S02]  /*9c20*/  @P0 STG.E desc[UR36][R6.64+0x3e4], R151 ;  /* 0x0003e49706000986 */ /* 0x0001e4000c101924 */
.L_x_286:
[----:B------:R-:W-:Y:S05]  /*9c30*/  BSYNC B0 ;  /* 0x0000000000007941 */ /* 0x000fea0003800000 */
.L_x_32:
[----:B------:R-:W-:Y:S01]  /*9c40*/  ULDC UR4, c[0x0][0xc] ;  /* 0x0000030000047ab9 */ /* 0x000fe20000000800 */
[----:B------:R-:W-:Y:S01]  /*9c50*/  ULDC UR5, c[0x0][0x10] ;  /* 0x0000040000057ab9 */ /* 0x000fe20000000800 */
[----:B0-----:R-:W0:Y:S01]  /*9c60*/  LDC R3, c[0x0][0x14] ;  /* 0x00000500ff037b82 */ /* 0x001e220000000800 */
[----:B------:R-:W-:Y:S01]  /*9c70*/  UIMAD.WIDE.U32 UR4, UR4, UR5, URZ ;  /* 0x00000005040472a5 */ /* 0x000fe2000f8e003f */
[----:B------:R-:W-:Y:S01]  /*9c80*/  PRMT R0, RZ, 0x7610, R0 ;  /* 0x00007610ff007816 */ /* 0x000fe20000000000 */
[----:B------:R-:W-:Y:S02]  /*9c90*/  IMAD.MOV.U32 R153, RZ, RZ, -0x1 ;  /* 0xffffffffff997424 */ /* 0x000fe400078e00ff */
[----:B------:R-:W-:Y:S02]  /*9ca0*/  IMAD.MOV.U32 R23, RZ, RZ, -0x1 ;  /* 0xffffffffff177424 */ /* 0x000fe400078e00ff */
[----:B0-----:R-:W-:-:S04]  /*9cb0*/  IMAD.WIDE.U32 R16, R3, UR4, R16 ;  /* 0x0000000403107c25 */ /* 0x001fc8000f8e0010 */
[----:B------:R-:W-:Y:S01]  /*9cc0*/  IMAD R3, R3, UR5, RZ ;  /* 0x0000000503037c24 */ /* 0x000fe2000f8e02ff */
[----:B------:R-:W-:Y:S02]  /*9cd0*/  ULDC.64 UR4, c[0x0][0x650] ;  /* 0x0001940000047ab9 */ /* 0x000fe40000000a00 */
[----:B------:R-:W-:Y:S01]  /*9ce0*/  ISETP.GE.U32.AND P0, PT, R16, UR4, PT ;  /* 0x0000000410007c0c */ /* 0x000fe2000bf06070 */
[----:B------:R-:W-:-:S05]  /*9cf0*/  IMAD.IADD R17, R17, 0x1, R3 ;  /* 0x0000000111117824 */ /* 0x000fca00078e0203 */
[----:B------:R-:W-:-:S13]  /*9d00*/  ISETP.GE.U32.AND.EX P0, PT, R17, UR5, PT, P0 ;  /* 0x0000000511007c0c */ /* 0x000fda000bf06100 */
[----:B------:R-:W-:Y:S05]  /*9d10*/  @P0 BRA `(.L_x_287) ;  /* 0x0000000400640947 */ /* 0x000fea0003800000 */
[----:B------:R-:W0:Y:S01]  /*9d20*/  S2R R12, SR_CTAID.X ;  /* 0x00000000000c7919 */ /* 0x000e220000002500 */
[----:B---3--:R-:W3:Y:S01]  /*9d30*/  LDC.64 R10, c[0x0][0x628] ;  /* 0x00018a00ff0a7b82 */ /* 0x008ee20000000a00 */
[----:B------:R-:W-:Y:S01]  /*9d40*/  ULDC UR4, c[0x0][0x150] ;  /* 0x0000540000047ab9 */ /* 0x000fe20000000800 */
[----:B-12-4-:R-:W-:Y:S01]  /*9d50*/  IMAD.MOV.U32 R8, RZ, RZ, R16 ;  /* 0x000000ffff087224 */ /* 0x016fe200078e0010 */
[----:B-----5:R-:W1:Y:S01]  /*9d60*/  S2R R24, SR_CTAID.Y ;  /* 0x0000000000187919 */ /* 0x020e620000002600 */
[----:B------:R-:W-:-:S04]  /*9d70*/  IMAD.MOV.U32 R9, RZ, RZ, R17 ;  /* 0x000000ffff097224 */ /* 0x000fc800078e0011 */
[----:B------:R-:W2:Y:S08]  /*9d80*/  LDC R21, c[0x0][0x144] ;  /* 0x00005100ff157b82 */ /* 0x000eb00000000800 */
[----:B------:R-:W4:Y:S08]  /*9d90*/  LDC R0, c[0x0][0x630] ;  /* 0x00018c00ff007b82 */ /* 0x000f300000000800 */
[----:B------:R-:W1:Y:S01]  /*9da0*/  LDC.64 R14, c[0x0][0x620] ;  /* 0x00018800ff0e7b82 */ /* 0x000e620000000a00 */
[----:B---3--:R-:W-:-:S04]  /*9db0*/  ISETP.NE.U32.AND P0, PT, R10, RZ, PT ;  /* 0x000000ff0a00720c */ /* 0x008fc80003f05070 */
[----:B------:R-:W-:Y:S02]  /*9dc0*/  ISETP.NE.AND.EX P0, PT, R11, RZ, PT, P0 ;  /* 0x000000ff0b00720c */ /* 0x000fe40003f05300 */
[----:B0-----:R-:W-:-:S05]  /*9dd0*/  I2FP.F32.U32 R3, R12 ;  /* 0x0000000c00037245 */ /* 0x001fca0000201000 */
[----:B------:R-:W-:-:S04]  /*9de0*/  FMUL R3, R3, UR4 ;  /* 0x0000000403037c20 */ /* 0x000fc80008400000 */
[----:B------:R0:W3:Y:S02]  /*9df0*/  F2I.U32.TRUNC.NTZ R20, R3 ;  /* 0x0000000300147305 */ /* 0x0000e4000020f000 */
[----:B--2-4-:R-:W-:Y:S05]  /*9e00*/  @!P0 BRA `(.L_x_288) ;  /* 0x0000000000288947 */ /* 0x014fea0003800000 */
[----:B0-----:R-:W0:Y:S02]  /*9e10*/  LDC R3, c[0x0][0x634] ;  /* 0x00018d00ff037b82 */ /* 0x001e240000000800 */
        /* <DEDUP_REMOVED lines=9> */
.L_x_288:
[----:B------:R-:W2:Y:S01]  /*9eb0*/  LDC.64 R28, c[0x0][0x640] ;  /* 0x00019000ff1c7b82 */ /* 0x000ea20000000a00 */
[-CC-:B------:R-:W-:Y:S01]  /*9ec0*/  SHF.R.U64 R23, R8, R0.reuse, R9.reuse ;  /* 0x0000000008177219 */ /* 0x180fe20000001209 */
[----:B---3--:R-:W-:Y:S01]  /*9ed0*/  IMAD.MOV R20, RZ, RZ, -R20 ;  /* 0x000000ffff147224 */ /* 0x008fe200078e0a14 */
[----:B------:R-:W-:Y:S01]  /*9ee0*/  SHF.R.U32.HI R0, RZ, R0, R9 ;  /* 0x00000000ff007219 */ /* 0x000fe20000011609 */
[----:B------:R-:W-:Y:S01]  /*9ef0*/  ULDC UR4, c[0x0][0x154] ;  /* 0x0000550000047ab9 */ /* 0x000fe20000000800 */
[----:B0-----:R-:W-:Y:S01]  /*9f00*/  IADD3 R3, P0, RZ, -R23, RZ ;  /* 0x80000017ff037210 */ /* 0x001fe20007f1e0ff */
[----:B------:R-:W-:Y:S02]  /*9f10*/  IMAD R21, R21, R20, R12 ;  /* 0x0000001415157224 */ /* 0x000fe400078e020c */
[----:B------:R-:W0:Y:S01]  /*9f20*/  LDC R6, c[0x0][0x618] ;  /* 0x00018600ff067b82 */ /* 0x000e220000000800 */
[----:B------:R-:W-:Y:S02]  /*9f30*/  IMAD.MOV.U32 R7, RZ, RZ, 0x1 ;  /* 0x00000001ff077424 */ /* 0x000fe400078e00ff */
[----:B------:R-:W-:-:S04]  /*9f40*/  IMAD.X R5, RZ, RZ, ~R0, P0 ;  /* 0x000000ffff057224 */ /* 0x000fc800000e0e00 */
[-C--:B-1----:R-:W-:Y:S01]  /*9f50*/  IMAD R0, R5, R14.reuse, RZ ;  /* 0x0000000e05007224 */ /* 0x082fe200078e02ff */
[----:B------:R-:W1:Y:S01]  /*9f60*/  LDC R8, c[0x0][0x608] ;  /* 0x00018200ff087b82 */ /* 0x000e620000000800 */
[----:B------:R-:W-:-:S04]  /*9f70*/  IMAD.WIDE.U32 R4, R3, R14, R16 ;  /* 0x0000000e03047225 */ /* 0x000fc800078e0010 */
[----:B------:R-:W-:Y:S01]  /*9f80*/  IMAD R3, R3, R15, R0 ;  /* 0x0000000f03037224 */ /* 0x000fe200078e0200 */
[----:B------:R-:W-:Y:S02]  /*9f90*/  I2FP.F32.U32 R0, R24 ;  /* 0x0000001800007245 */ /* 0x000fe40000201000 */
[----:B------:R-:W3:Y:S01]  /*9fa0*/  LDC R26, c[0x0][0x658] ;  /* 0x00019600ff1a7b82 */ /* 0x000ee20000000800 */
[----:B------:R-:W-:Y:S01]  /*9fb0*/  IMAD.IADD R3, R5, 0x1, R3 ;  /* 0x0000000105037824 */ /* 0x000fe200078e0203 */
[----:B--2---:R-:W-:Y:S01]  /*9fc0*/  ISETP.NE.U32.AND P0, PT, R28, RZ, PT ;  /* 0x000000ff1c00720c */ /* 0x004fe20003f05070 */
[----:B------:R-:W-:Y:S01]  /*9fd0*/  FMUL R0, R0, UR4 ;  /* 0x0000000400007c20 */ /* 0x000fe20008400000 */
[----:B------:R-:W-:Y:S02]  /*9fe0*/  IMAD.MOV.U32 R5, RZ, RZ, -0x1 ;  /* 0xffffffffff057424 */ /* 0x000fe400078e00ff */
[----:B------:R-:W-:Y:S01]  /*9ff0*/  ISETP.NE.AND.EX P0, PT, R29, RZ, PT, P0 ;  /* 0x000000ff1d00720c */ /* 0x000fe20003f05300 */
[----:B------:R2:W4:Y:S01]  /*a000*/  F2I.U32.TRUNC.NTZ R13, R0 ;  /* 0x00000000000d7305 */ /* 0x000522000020f000 */
[----:B------:R-:W2:Y:S01]  /*a010*/  LDC R15, c[0x0][0x148] ;  /* 0x00005200ff0f7b82 */ /* 0x000ea20000000800 */
[----:B0-----:R-:W-:-:S02]  /*a020*/  SHF.R.U64 R12, R4, R6, R3 ;  /* 0x00000006040c7219 */ /* 0x001fc40000001203 */
[----:B------:R-:W-:-:S05]  /*a030*/  SHF.R.U32.HI R3, RZ, R6, R3 ;  /* 0x00000006ff037219 */ /* 0x000fca0000011603 */
[----:B------:R-:W0:Y:S01]  /*a040*/  LDC R20, c[0x0][0x600] ;  /* 0x00018000ff147b82 */ /* 0x000e220000000800 */
[-CC-:B-1----:R-:W-:Y:S02]  /*a050*/  SHF.R.U64 R10, R12, R8.reuse, R3.reuse ;  /* 0x000000080c0a7219 */ /* 0x182fe40000001203 */
[----:B------:R-:W-:-:S05]  /*a060*/  SHF.R.U32.HI R3, RZ, R8, R3 ;  /* 0x00000008ff037219 */ /* 0x000fca0000011603 */
[----:B------:R-:W1:Y:S01]  /*a070*/  LDC R27, c[0x0][0x648] ;  /* 0x00019200ff1b7b82 */ /* 0x000e620000000800 */
[-C--:B---3--:R-:W-:Y:S02]  /*a080*/  SHF.L.U32 R4, R5, R26.reuse, RZ ;  /* 0x0000001a05047219 */ /* 0x088fe400000006ff */
[--C-:B------:R-:W-:Y:S02]  /*a090*/  SHF.R.U64 R14, R10, R26, R3.reuse ;  /* 0x0000001a0a0e7219 */ /* 0x100fe40000001203 */
[----:B------:R-:W-:Y:S02]  /*a0a0*/  LOP3.LUT R25, RZ, R4, RZ, 0x33, !PT ;  /* 0x00000004ff197212 */ /* 0x000fe400078e33ff */
[-C--:B------:R-:W-:Y:S01]  /*a0b0*/  SHF.R.U32.HI R5, RZ, R26.reuse, R3 ;  /* 0x0000001aff057219 */ /* 0x080fe20000011603 */
[----:B------:R-:W3:Y:S01]  /*a0c0*/  LDC R30, c[0x0][0x638] ;  /* 0x00018e00ff1e7b82 */ /* 0x000ee20000000800 */
[----:B------:R-:W-:Y:S01]  /*a0d0*/  SHF.L.U32 R154, R7, R26, RZ ;  /* 0x0000001a079a7219 */ /* 0x000fe200000006ff */
[----:B------:R-:W-:-:S06]  /*a0e0*/  IMAD.MOV.U32 R4, RZ, RZ, R14 ;  /* 0x000000ffff047224 */ /* 0x000fcc00078e000e */
[----:B------:R-:W0:Y:S01]  /*a0f0*/  LDC R31, c[0x0][0x610] ;  /* 0x00018400ff1f7b82 */ /* 0x000e220000000800 */
[----:B----4-:R-:W-:Y:S05]  /*a100*/  @!P0 BRA `(.L_x_289) ;  /* 0x0000000000288947 */ /* 0x010fea0003800000 */
        /* <DEDUP_REMOVED lines=10> */
.L_x_289:
[----:B------:R-:W-:Y:S01]  /*a1b0*/  ISETP.NE.AND P0, PT, R2, 0x1, PT ;  /* 0x000000010200780c */ /* 0x000fe20003f05270 */
[----:B0-----:R-:W-:Y:S01]  /*a1c0*/  VIADD R7, R20, 0xffffffff ;  /* 0xffffffff14077836 */ /* 0x001fe20000000000 */
[----:B-12---:R-:W-:Y:S01]  /*a1d0*/  SHF.R.U64 R0, R4, R27, R5 ;  /* 0x0000001b04007219 */ /* 0x006fe20000001205 */
[----:B------:R-:W-:Y:S01]  /*a1e0*/  IMAD.MOV R13, RZ, RZ, -R13 ;  /* 0x000000ffff0d7224 */ /* 0x000fe200078e0a0d */
[----:B------:R-:W-:Y:S01]  /*a1f0*/  LOP3.LUT R5, R10, R25, RZ, 0xc0, !PT ;  /* 0x000000190a057212 */ /* 0x000fe200078ec0ff */
[----:B------:R-:W-:Y:S02]  /*a200*/  IMAD.MOV.U32 R4, RZ, RZ, 0x1 ;  /* 0x00000001ff047424 */ /* 0x000fe400078e00ff */
[----:B------:R-:W-:Y:S02]  /*a210*/  IMAD.MOV R3, RZ, RZ, -R0 ;  /* 0x000000ffff037224 */ /* 0x000fe400078e0a00 */
[----:B------:R-:W-:Y:S01]  /*a220*/  IMAD R154, R154, R0, R5 ;  /* 0x000000009a9a7224 */ /* 0x000fe200078e0205 */
[----:B------:R-:W-:Y:S01]  /*a230*/  LOP3.LUT R5, R12, R7, RZ, 0xc0, !PT ;  /* 0x000000070c057212 */ /* 0x000fe200078ec0ff */
[----:B---3--:R-:W-:-:S02]  /*a240*/  IMAD R0, R3, R30, R14 ;  /* 0x0000001e03007224 */ /* 0x008fc400078e020e */
[----:B------:R-:W-:Y:S02]  /*a250*/  @P0 IMAD R21, R15, R13, R24 ;  /* 0x0000000d0f150224 */ /* 0x000fe400078e0218 */
[----:B------:R-:W-:Y:S01]  /*a260*/  IMAD R3, R0, R20, R5 ;  /* 0x0000001400037224 */ /* 0x000fe200078e0205 */
[----:B------:R-:W-:Y:S01]  /*a270*/  PRMT R0, R4, 0x7610, R0 ;  /* 0x0000761004007816 */ /* 0x000fe20000000000 */
[----:B------:R-:W-:-:S05]  /*a280*/  IMAD R154, R154, R31, R21 ;  /* 0x0000001f9a9a7224 */ /* 0x000fca00078e0215 */
[----:B------:R-:W-:Y:S02]  /*a290*/  SEL R153, R3, R154, !P0 ;  /* 0x0000009a03997207 */ /* 0x000fe40004000000 */
[----:B------:R-:W-:-:S07]  /*a2a0*/  SEL R154, R154, R3, !P0 ;  /* 0x000000039a9a7207 */ /* 0x000fce0004000000 */
.L_x_287:
[----:B------:R-:W-:-:S13]  /*a2b0*/  LOP3.LUT P0, RZ, R0, 0xff, RZ, 0xc0, !PT ;  /* 0x000000ff00ff7812 */ /* 0x000fda000780c0ff */
[----:B------:R-:W-:Y:S05]  /*a2c0*/  @P0 BRA `(.L_x_290) ;  /* 0xffffff6c00d40947 */ /* 0x000fea000383ffff */
[----:B------:R-:W-:Y:S05]  /*a2d0*/  EXIT ;  /* 0x000000000000794d */ /* 0x000fea0003800000 */
.L_x_7:
        /* <DEDUP_REMOVED lines=26> */
.L_x_292:
[----:B------:R-:W0:Y:S01]  /*a480*/  LDC.64 R28, c[0x0][0x640] ;  /* 0x00019000ff1c7b82 */ /* 0x000e220000000a00 */
[-CC-:B------:R-:W-:Y:S01]  /*a490*/  SHF.R.U64 R22, R12, R6.reuse, R13.reuse ;  /* 0x000000060c167219 */ /* 0x180fe2000000120d */
[----:B------:R-:W-:Y:S01]  /*a4a0*/  IMAD.MOV.U32 R30, RZ, RZ, 0x1 ;  /* 0x00000001ff1e7424 */ /* 0x000fe200078e00ff */
[----:B------:R-:W-:Y:S02]  /*a4b0*/  SHF.R.U32.HI R6, RZ, R6, R13 ;  /* 0x00000006ff067219 */ /* 0x000fe4000001160d */
        /* <DEDUP_REMOVED lines=8> */
[----:B------:R-:W-:Y:S01]  /*a540*/  IMAD.IADD R9, R9, 0x1, R11 ;  /* 0x0000000109097824 */ /* 0x000fe200078e020b */
[----:B0-----:R-:W-:-:S04]  /*a550*/  ISETP.NE.U32.AND P0, PT, R28, RZ, PT ;  /* 0x000000ff1c00720c */ /* 0x001fc80003f05070 */
[----:B------:R-:W-:Y:S02]  /*a560*/  ISETP.NE.AND.EX P0, PT, R29, RZ, PT, P0 ;  /* 0x000000ff1d00720c */ /* 0x000fe40003f05300 */
[----:B------:R-:W0:Y:S01]  /*a570*/  LDC R20, c[0x0][0x600] ;  /* 0x00018000ff147b82 */ /* 0x000e220000000800 */
[-CC-:B-1----:R-:W-:Y:S01]  /*a580*/  SHF.R.U64 R14, R8, R10.reuse, R9.reuse ;  /* 0x0000000a080e7219 */ /* 0x182fe20000001209 */
[----:B------:R-:W-:Y:S01]  /*a590*/  IMAD.MOV.U32 R8, RZ, RZ, -0x1 ;  /* 0xffffffffff087424 */ /* 0x000fe200078e00ff */
[----:B------:R-:W-:-:S05]  /*a5a0*/  SHF.R.U32.HI R9, RZ, R10, R9 ;  /* 0x0000000aff097219 */ /* 0x000fca0000011609 */
[----:B------:R-:W1:Y:S01]  /*a5b0*/  LDC R24, c[0x0][0x648] ;  /* 0x00019200ff187b82 */ /* 0x000e620000000800 */
[-CC-:B--2---:R-:W-:Y:S02]  /*a5c0*/  SHF.R.U64 R23, R14, R12.reuse, R9.reuse ;  /* 0x0000000c0e177219 */ /* 0x184fe40000001209 */
[----:B------:R-:W-:-:S05]  /*a5d0*/  SHF.R.U32.HI R6, RZ, R12, R9 ;  /* 0x0000000cff067219 */ /* 0x000fca0000011609 */
[----:B------:R-:W2:Y:S01]  /*a5e0*/  LDC R26, c[0x0][0x638] ;  /* 0x00018e00ff1a7b82 */ /* 0x000ea20000000800 */
[-C--:B---3--:R-:W-:Y:S02]  /*a5f0*/  SHF.L.U32 R8, R8, R27.reuse, RZ ;  /* 0x0000001b08087219 */ /* 0x088fe400000006ff */
[-CC-:B------:R-:W-:Y:S02]  /*a600*/  SHF.R.U64 R25, R23, R27.reuse, R6.reuse ;  /* 0x0000001b17197219 */ /* 0x180fe40000001206 */
[----:B------:R-:W-:Y:S02]  /*a610*/  LOP3.LUT R32, RZ, R8, RZ, 0x33, !PT ;  /* 0x00000008ff207212 */ /* 0x000fe400078e33ff */
[----:B------:R-:W-:Y:S01]  /*a620*/  SHF.R.U32.HI R9, RZ, R27, R6 ;  /* 0x0000001bff097219 */ /* 0x000fe20000011606 */
[----:B------:R-:W3:Y:S01]  /*a630*/  LDC R31, c[0x0][0x610] ;  /* 0x00018400ff1f7b82 */ /* 0x000ee20000000800 */
[----:B------:R-:W-:Y:S01]  /*a640*/  IMAD.MOV.U32 R8, RZ, RZ, R25 ;  /* 0x000000ffff087224 */ /* 0x000fe200078e0019 */
[----:B------:R-:W-:Y:S06]  /*a650*/  @!P0 BRA `(.L_x_293) ;  /* 0x0000000000288947 */ /* 0x000fec0003800000 */
        /* <DEDUP_REMOVED lines=10> */
.L_x_293:
[----:B------:R-:W-:Y:S01]  /*a700*/  ISETP.NE.AND P0, PT, R2, 0x1, PT ;  /* 0x000000010200780c */ /* 0x000fe20003f05270 */
[----:B------:R-:W-:Y:S01]  /*a710*/  IMAD.MOV.U32 R13, RZ, RZ, R22 ;  /* 0x000000ffff0d7224 */ /* 0x000fe200078e0016 */
[----:B-1----:R-:W-:Y:S01]  /*a720*/  SHF.R.U64 R6, R8, R24, R9 ;  /* 0x0000001808067219 */ /* 0x002fe20000001209 */
[----:B0-----:R-:W-:Y:S01]  /*a730*/  VIADD R9, R20, 0xffffffff ;  /* 0xffffffff14097836 */ /* 0x001fe20000000000 */
[----:B------:R-:W-:Y:S02]  /*a740*/  SHF.L.U32 R30, R30, R27, RZ ;  /* 0x0000001b1e1e7219 */ /* 0x000fe400000006ff */
[----:B------:R-:W-:Y:S01]  /*a750*/  LOP3.LUT R5, R23, R32, RZ, 0xc0, !PT ;  /* 0x0000002017057212 */ /* 0x000fe200078ec0ff */
[----:B------:R-:W-:-:S04]  /*a760*/  IMAD.MOV R8, RZ, RZ, -R6 ;  /* 0x000000ffff087224 */ /* 0x000fc800078e0a06 */
[----:B------:R-:W-:Y:S01]  /*a770*/  IMAD R6, R30, R6, R5 ;  /* 0x000000061e067224 */ /* 0x000fe200078e0205 */
[----:B------:R-:W-:Y:S01]  /*a780*/  LOP3.LUT R5, R14, R9, RZ, 0xc0, !PT ;  /* 0x000000090e057212 */ /* 0x000fe200078ec0ff */
[----:B------:R-:W-:Y:S02]  /*a790*/  @P0 IMAD R3, R7, R21, R4 ;  /* 0x0000001507030224 */ /* 0x000fe400078e0204 */
[----:B--2---:R-:W-:Y:S02]  /*a7a0*/  IMAD R4, R8, R26, R25 ;  /* 0x0000001a08047224 */ /* 0x004fe400078e0219 */
[----:B---3--:R-:W-:Y:S02]  /*a7b0*/  IMAD R3, R6, R31, R3 ;  /* 0x0000001f06037224 */ /* 0x008fe400078e0203 */
[----:B------:R-:W-:Y:S02]  /*a7c0*/  IMAD R4, R4, R20, R5 ;  /* 0x0000001404047224 */ /* 0x000fe400078e0205 */
[----:B------:R-:W-:-:S03]  /*a7d0*/  IMAD.MOV.U32 R6, RZ, RZ, 0x1 ;  /* 0x00000001ff067424 */ /* 0x000fc600078e00ff */
[----:B------:R-:W-:Y:S02]  /*a7e0*/  SEL R20, R4, R3, !P0 ;  /* 0x0000000304147207 */ /* 0x000fe40004000000 */
[----:B------:R-:W-:-:S07]  /*a7f0*/  SEL R12, R3, R4, !P0 ;  /* 0x00000004030c7207 */ /* 0x000fce0004000000 */
.L_x_291:
[----:B------:R-:W-:-:S08]  /*a800*/  NOP ;  /* 0x0000000000007918 */ /* 0x000fd00000000000 */
[----:B------:R-:W0:-:S00]  /*a810*/  USETMAXREG.DEALLOC.CTAPOOL 0x28 ;  /* 0x00000028000079c8 */ /* 0x000e0000080e0500 */
[----:B0-----:R-:W-:-:S13]  /*a820*/  ISETP.NE.AND P0, PT, R0, RZ, PT ;  /* 0x000000ff0000720c */ /* 0x001fda0003f05270 */
[----:B------:R-:W-:Y:S05]  /*a830*/  @P0 EXIT ;  /* 0x000000000000094d */ /* 0x000fea0003800000 */
[----:B------:R-:W-:Y:S01]  /*a840*/  LOP3.LUT P0, RZ, R6, 0xff, RZ, 0xc0, !PT ;  /* 0x000000ff06ff7812 */ /* 0x000fe2000780c0ff */
[----:B------:R-:W-:Y:S02]  /*a850*/  IMAD.MOV.U32 R10, RZ, RZ, 0x1 ;  /* 0x00000001ff0a7424 */ /* 0x000fe400078e00ff */
[----:B------:R-:W-:-:S10]  /*a860*/  IMAD.MOV.U32 R9, RZ, RZ, RZ ;  /* 0x000000ffff097224 */ /* 0x000fd400078e00ff */
[----:B------:R-:W-:Y:S05]  /*a870*/  @!P0 BRA `(.L_x_294) ;  /* 0x0000000c00988947 */ /* 0x000fea0003800000 */
[----:B------:R-:W0:Y:S01]  /*a880*/  LDC R0, c[0x0][0x28c] ;  /* 0x0000a300ff007b82 */ /* 0x000e220000000800 */
[----:B------:R-:W-:Y:S01]  /*a890*/  ULDC UR5, c[0x0][0x658] ;  /* 0x0001960000057ab9 */ /* 0x000fe20000000800 */
[----:B------:R-:W-:Y:S01]  /*a8a0*/  UMOV UR11, 0xffffffff ;  /* 0xffffffff000b7882 */ /* 0x000fe20000000000 */
[----:B------:R-:W-:Y:S01]  /*a8b0*/  UMOV UR17, 0x1 ;  /* 0x0000000100117882 */ /* 0x000fe20000000000 */
[----:B------:R-:W-:Y:S01]  /*a8c0*/  USHF.L.U32 UR11, UR11, UR5, URZ ;  /* 0x000000050b0b7299 */ /* 0x000fe2000800063f */
[----:B------:R-:W-:Y:S01]  /*a8d0*/  BSSY B0, `(.L_x_294) ;  /* 0x00000e0000007945 */ /* 0x000fe20003800000 */
[----:B------:R-:W-:Y:S01]  /*a8e0*/  ULDC UR9, c[0x0][0xc] ;  /* 0x0000030000097ab9 */ /* 0x000fe20000000800 */
[----:B------:R-:W-:Y:S01]  /*a8f0*/  ULDC UR16, c[0x0][0x10] ;  /* 0x0000040000107ab9 */ /* 0x000fe20000000800 */
[----:B------:R-:W1:Y:S01]  /*a900*/  S2UR UR8, SR_CgaCtaId ;  /* 0x00000000000879c3 */ /* 0x000e620000008800 */
[----:B------:R-:W-:Y:S01]  /*a910*/  ULOP3.LUT UR13, URZ, UR11, URZ, 0x33, !UPT ;  /* 0x0000000b3f0d7292 */ /* 0x000fe2000f8e333f */
[----:B------:R-:W-:Y:S01]  /*a920*/  LOP3.LUT R11, R19, 0x2, RZ, 0xfc, !PT ;  /* 0x00000002130b7812 */ /* 0x000fe200078efcff */
[----:B------:R-:W-:Y:S01]  /*a930*/  IMAD.MOV.U32 R10, RZ, RZ, 0x1 ;  /* 0x00000001ff0a7424 */ /* 0x000fe200078e00ff */
[----:B------:R-:W-:Y:S01]  /*a940*/  ULDC UR4, c[0x0][0x600] ;  /* 0x0001800000047ab9 */ /* 0x000fe20000000800 */
[----:B------:R-:W-:Y:S01]  /*a950*/  IMAD.MOV.U32 R9, RZ, RZ, RZ ;  /* 0x000000ffff097224 */ /* 0x000fe200078e00ff */
[----:B------:R-:W-:Y:S01]  /*a960*/  UMOV UR19, 0x1111 ;  /* 0x0000111100137882 */ /* 0x000fe20000000000 */
[----:B------:R-:W-:-:S02]  /*a970*/  UIADD3 UR4, UR4, -0x1, URZ ;  /* 0xffffffff04047890 */ /* 0x000fc4000fffe03f */
[----:B------:R-:W-:Y:S01]  /*a980*/  USHF.L.U32 UR5, UR17, UR5, URZ ;  /* 0x0000000511057299 */ /* 0x000fe2000800063f */
[----:B------:R-:W-:Y:S01]  /*a990*/  ULDC.64 UR28, c[0x0][0x198] ;  /* 0x00006600001c7ab9 */ /* 0x000fe20000000a00 */
[----:B0-----:R-:W-:-:S05]  /*a9a0*/  VIADD R0, R0, 0x1f ;  /* 0x0000001f00007836 */ /* 0x001fca0000000000 */
[----:B------:R-:W-:Y:S01]  /*a9b0*/  SHF.R.S32.HI R3, RZ, 0x1f, R0 ;  /* 0x0000001fff037819 */ /* 0x000fe20000011400 */
[----:B-1----:R-:W-:-:S03]  /*a9c0*/  USHF.R.U32.HI UR27, URZ, 0x2, UR8 ;  /* 0x000000023f1b7899 */ /* 0x002fc60008011608 */
[----:B------:R-:W-:Y:S01]  /*a9d0*/  LEA.HI R3, R3, R0, RZ, 0x5 ;  /* 0x0000000003037211 */ /* 0x000fe200078f28ff */
[----:B------:R-:W-:Y:S01]  /*a9e0*/  ULOP3.LUT UR10, UR8, 0x3, URZ, 0xc0, !UPT ;  /* 0x00000003080a7892 */ /* 0x000fe2000f8ec03f */
[----:B------:R-:W-:Y:S01]  /*a9f0*/  IMAD.MOV.U32 R0, RZ, RZ, 0x1 ;  /* 0x00000001ff007424 */ /* 0x000fe200078e00ff */
[----:B------:R-:W-:Y:S01]  /*aa00*/  USHF.L.U32 UR6, UR8, 0x6, URZ ;  /* 0x0000000608067899 */ /* 0x000fe2000800063f */
[--C-:B------:R-:W-:Y:S01]  /*aa10*/  SHF.R.S32.HI R8, RZ, 0x5, R3.reuse ;  /* 0x00000005ff087819 */ /* 0x100fe20000011403 */
[----:B------:R-:W-:Y:S02]  /*aa20*/  USHF.L.U32 UR7, UR8, 0xb, URZ ;  /* 0x0000000b08077899 */ /* 0x000fe4000800063f */
[----:B------:R-:W-:Y:S01]  /*aa30*/  ULOP3.LUT UR8, UR8, 0xfffffffc, URZ, 0xc0, !UPT ;  /* 0xfffffffc08087892 */ /* 0x000fe2000f8ec03f */
[----:B------:R-:W-:Y:S01]  /*aa40*/  PRMT R3, R0, 0x7610, R3 ;  /* 0x0000761000037816 */ /* 0x000fe20000000003 */
[----:B------:R-:W-:Y:S01]  /*aa50*/  UISETP.GT.U32.AND UP0, UPT, UR10, 0xffff, UPT ;  /* 0x0000ffff0a00788c */ /* 0x000fe2000bf04070 */
[----:B------:R-:W-:Y:S01]  /*aa60*/  VIADD R0, R8, 0x1 ;  /* 0x0000000108007836 */ /* 0x000fe20000000000 */
[----:B------:R-:W-:-:S02]  /*aa70*/  ULOP3.LUT UR12, UR8, 0x1, URZ, 0xfc, !UPT ;  /* 0x00000001080c7892 */ /* 0x000fc4000f8efc3f */
[----:B------:R-:W-:Y:S02]  /*aa80*/  ULOP3.LUT UR14, UR8, 0x2, URZ, 0xfc, !UPT ;  /* 0x00000002080e7892 */ /* 0x000fe4000f8efc3f */
[----:B------:R-:W-:Y:S02]  /*aa90*/  USHF.L.U32 UR11, UR17, UR8, URZ ;  /* 0x00000008110b7299 */ /* 0x000fe4000800063f */
[----:B------:R-:W-:Y:S02]  /*aaa0*/  ULOP3.LUT UR15, UR8, 0x3, URZ, 0xfc, !UPT ;  /* 0x00000003080f7892 */ /* 0x000fe4000f8efc3f */
[----:B------:R-:W-:Y:S02]  /*aab0*/  UIMAD.WIDE.U32 UR8, UR9, UR16, URZ ;  /* 0x00000010090872a5 */ /* 0x000fe4000f8e003f */
[----:B------:R-:W-:Y:S02]  /*aac0*/  USHF.L.U32 UR12, UR17, UR12, URZ ;  /* 0x0000000c110c7299 */ /* 0x000fe4000800063f */
[----:B------:R-:W-:-:S02]  /*aad0*/  USHF.L.U32 UR14, UR17, UR14, URZ ;  /* 0x0000000e110e7299 */ /* 0x000fc4000800063f */
[----:B------:R-:W-:Y:S01]  /*aae0*/  USEL UR10, UR10, 0xffff, !UP0 ;  /* 0x0000ffff0a0a7887 */ /* 0x000fe2000c000000 */
[----:B------:R-:W-:Y:S01]  /*aaf0*/  ULDC UR16, c[0x0][0x14] ;  /* 0x0000050000107ab9 */ /* 0x000fe20000000800 */
[----:B------:R-:W-:Y:S02]  /*ab00*/  USHF.L.U32 UR15, UR17, UR15, URZ ;  /* 0x0000000f110f7299 */ /* 0x000fe4000800063f */
[----:B------:R-:W-:Y:S02]  /*ab10*/  UIMAD.WIDE.U32 UR22, UR8, UR16, URZ ;  /* 0x00000010081672a5 */ /* 0x000fe4000f8e003f */
[----:B------:R-:W-:Y:S02]  /*ab20*/  UIMAD UR21, UR9, UR16, URZ ;  /* 0x00000010091572a4 */ /* 0x000fe4000f8e023f */
[----:B------:R-:W-:Y:S02]  /*ab30*/  ULOP3.LUT UR11, UR14, UR11, UR12, 0xfe, !UPT ;  /* 0x0000000b0e0b7292 */ /* 0x000fe4000f8efe0c */
[----:B------:R-:W-:-:S02]  /*ab40*/  ULOP3.LUT UR10, UR10, 0xffff, URZ, 0xc0, !UPT ;  /* 0x0000ffff0a0a7892 */ /* 0x000fc4000f8ec03f */
[----:B------:R-:W-:Y:S02]  /*ab50*/  ULOP3.LUT UR6, UR6, 0xc0, URZ, 0xc0, !UPT ;  /* 0x000000c006067892 */ /* 0x000fe4000f8ec03f */
[----:B------:R-:W-:Y:S02]  /*ab60*/  ULOP3.LUT UR7, UR7, 0x1800, URZ, 0xc0, !UPT ;  /* 0x0000180007077892 */ /* 0x000fe4000f8ec03f */
[----:B------:R-:W-:Y:S02]  /*ab70*/  UIADD3 UR21, UR23, UR21, URZ ;  /* 0x0000001517157290 */ /* 0x000fe4000fffe03f */
[----:B------:R-:W-:Y:S02]  /*ab80*/  ULOP3.LUT UR18, UR11, UR15, URZ, 0xfc, !UPT ;  /* 0x0000000f0b127292 */ /* 0x000fe4000f8efc3f */
[----:B------:R-:W-:-:S12]  /*ab90*/  USHF.L.U32 UR19, UR19, UR10, URZ ;  /* 0x0000000a13137299 */ /* 0x000fd8000800063f */
.L_x_305:
[----:B------:R-:W-:-:S03]  /*aba0*/  UMOV UR8, 0xffffffff ;  /* 0xffffffff00087882 */ /* 0x000fc60000000000 */
[----:B------:R-:W-:Y:S05]  /*abb0*/  BRA.DIV UR8, `(.L_x_295) ;  /* 0x0000000e08b07947 */ /* 0x000fea000b800000 */
[----:B------:R-:W-:-:S13]  /*abc0*/  ELECT P6, URZ, PT ;  /* 0x00000000003f782f */ /* 0x000fda00038c0000 */
.L_x_316:
[----:B------:R-:W0:Y:S01]  /*abd0*/  LDC R4, c[0x0][0x28c] ;  /* 0x0000a300ff047b82 */ /* 0x000e220000000800 */
[----:B------:R-:W-:Y:S01]  /*abe0*/  BSSY B1, `(.L_x_296) ;  /* 0x000003c000017945 */ /* 0x000fe20003800000 */
[----:B0-----:R-:W-:-:S13]  /*abf0*/  ISETP.LT.OR P6, PT, R4, 0x1, !P6 ;  /* 0x000000010400780c */ /* 0x001fda00077c1670 */
[----:B------:R-:W-:Y:S05]  /*ac00*/  @P6 BRA `(.L_x_297) ;  /* 0x0000000000e46947 */ /* 0x000fea0003800000 */
[----:B------:R-:W-:Y:S01]  /*ac10*/  LEA R12, R12, UR27, 0x2 ;  /* 0x0000001b0c0c7c11 */ /* 0x000fe2000f8e10ff */
[----:B------:R-:W-:Y:S01]  /*ac20*/  IMAD.MOV.U32 R15, RZ, RZ, RZ ;  /* 0x000000ffff0f7224 */ /* 0x000fe200078e00ff */
[----:B------:R-:W-:Y:S01]  /*ac30*/  LEA R20, R20, UR6, 0x8 ;  /* 0x0000000614147c11 */ /* 0x000fe2000f8e40ff */
[----:B------:R-:W-:Y:S02]  /*ac40*/  IMAD.MOV.U32 R4, RZ, RZ, R0 ;  /* 0x000000ffff047224 */ /* 0x000fe400078e0000 */
[----:B------:R-:W-:Y:S02]  /*ac50*/  IMAD.MOV.U32 R5, RZ, RZ, R10 ;  /* 0x000000ffff057224 */ /* 0x000fe400078e000a */
[----:B------:R-:W-:Y:S02]  /*ac60*/  IMAD.MOV.U32 R6, RZ, RZ, R9 ;  /* 0x000000ffff067224 */ /* 0x000fe400078e0009 */
[----:B------:R-:W-:-:S07]  /*ac70*/  IMAD.SHL.U32 R14, R12, 0x20, RZ ;  /* 0x000000200c0e7824 */ /* 0x000fce00078e00ff */
.L_x_300:
[----:B------:R-:W0:Y:S01]  /*ac80*/  S2R R12, SR_CgaCtaId ;  /* 0x00000000000c7919 */ /* 0x000e220000008800 */
[----:B------:R-:W-:Y:S02]  /*ac90*/  MOV R7, 0x400 ;  /* 0x0000040000077802 */ /* 0x000fe40000000f00 */
[----:B------:R-:W-:Y:S02]  /*aca0*/  LOP3.LUT P1, RZ, R18, 0x7f, RZ, 0xc0, !PT ;  /* 0x0000007f12ff7812 */ /* 0x000fe4000782c0ff */
[----:B0-----:R-:W-:Y:S02]  /*acb0*/  LEA R24, R12, R7, 0x18 ;  /* 0x000000070c187211 */ /* 0x001fe400078ec0ff */
[----:B------:R-:W-:-:S09]  /*acc0*/  SHF.L.U32 R7, R5, 0x1f, RZ ;  /* 0x0000001f05077819 */ /* 0x000fd200000006ff */
[----:B------:R-:W0:Y:S01]  /*acd0*/  @!P1 LDC R12, c[0x0][0x500] ;  /* 0x00014000ff0c9b82 */ /* 0x000e220000000800 */
[----:B------:R-:W-:-:S04]  /*ace0*/  IMAD R22, R6, 0x8, R24 ;  /* 0x0000000806167824 */ /* 0x000fc800078e0218 */
[----:B------:R-:W1:Y:S02]  /*acf0*/  SYNCS.PHASECHK.TRANS64.TRYWAIT P0, [R22+URZ+0x20], R7 ;  /* 0x00002007160075a7 */ /* 0x000e64000800017f */
[----:B-1----:R-:W-:Y:S05]  /*ad00*/  @!P0 BRA `(.L_x_298) ;  /* 0x0000000c007c8947 */ /* 0x002fea0003800000 */
.L_x_317:
[----:B-1----:R-:W-:Y:S01]  /*ad10*/  PRMT R7, R11, 0x9910, RZ ;  /* 0x000099100b077816 */ /* 0x002fe200000000ff */
[----:B0-----:R0:W-:Y:S03]  /*ad20*/  @!P1 SYNCS.ARRIVE.TRANS64 RZ, [R22+URZ], R12 ;  /* 0x0000000c16ff99a7 */ /* 0x0011e6000800003f */
[----:B------:R-:W-:-:S13]  /*ad30*/  ISETP.NE.AND P0, PT, R7, 0x2, PT ;  /* 0x000000020700780c */ /* 0x000fda0003f05270 */
[----:B0-----:R-:W-:Y:S05]  /*ad40*/  @P0 BRA `(.L_x_299) ;  /* 0x0000000000040947 */ /* 0x001fea0003800000 */
[----:B------:R-:W-:Y:S01]  /*ad50*/  BPT.TRAP 0x1 ;  /* 0x000000040000795c */ /* 0x000fe20000300000 */
.L_x_299:
[----:B------:R-:W-:Y:S01]  /*ad60*/  LEA R7, R6, UR27, 0x2 ;  /* 0x0000001b06077c11 */ /* 0x000fe2000f8e10ff */
[----:B------:R-:W-:Y:S01]  /*ad70*/  VIADD R4, R4, 0xffffffff ;  /* 0xffffffff04047836 */ /* 0x000fe20000000000 */
[----:B------:R-:W-:Y:S01]  /*ad80*/  R2UR UR25, R14 ;  /* 0x000000000e1972ca */ /* 0x000fe200000e0000 */
[----:B------:R-:W-:Y:S01]  /*ad90*/  UIADD3 UR14, UP0, UR28, 0xf0, URZ ;  /* 0x000000f01c0e7890 */ /* 0x000fe2000ff1e03f */
[----:B------:R-:W-:Y:S01]  /*ada0*/  R2UR UR9, R22 ;  /* 0x00000000160972ca */ /* 0x000fe200000e0000 */
[----:B------:R-:W-:Y:S01]  /*adb0*/  IMAD.SHL.U32 R7, R7, 0x400, RZ ;  /* 0x0000040007077824 */ /* 0x000fe200078e00ff */
[----:B------:R-:W-:Y:S01]  /*adc0*/  R2UR UR10, R15 ;  /* 0x000000000f0a72ca */ /* 0x000fe200000e0000 */
[----:B------:R-:W-:Y:S01]  /*add0*/  UIADD3 UR32, UP1, UR28, 0x1f0, URZ ;  /* 0x000001f01c207890 */ /* 0x000fe2000ff3e03f */
[----:B------:R-:W-:Y:S01]  /*ade0*/  R2UR UR12, R13 ;  /* 0x000000000d0c72ca */ /* 0x000fe200000e0000 */
[--C-:B------:R-:W-:Y:S01]  /*adf0*/  IMAD R12, R7, 0x4, R24.reuse ;  /* 0x00000004070c7824 */ /* 0x100fe200078e0218 */
[----:B------:R-:W-:Y:S01]  /*ae00*/  LEA R7, R6, UR7, 0xd ;  /* 0x0000000706077c11 */ /* 0x000fe2000f8e68ff */
[----:B------:R-:W-:Y:S01]  /*ae10*/  UIADD3.X UR15, URZ, UR29, URZ, UP0, !UPT ;  /* 0x0000001d3f0f7290 */ /* 0x000fe200087fe43f */
[----:B------:R-:W-:Y:S01]  /*ae20*/  R2UR UR26, R20 ;  /* 0x00000000141a72ca */ /* 0x000fe200000e0000 */
[----:B------:R-:W-:Y:S01]  /*ae30*/  UPRMT UR20, URZ, 0x5410, UR19 ;  /* 0x000054103f147896 */ /* 0x000fe20008000013 */
[----:B------:R-:W-:Y:S01]  /*ae40*/  R2UR UR8, R12 ;  /* 0x000000000c0872ca */ /* 0x000fe200000e0000 */
[----:B------:R-:W-:Y:S01]  /*ae50*/  IMAD R7, R7, 0x4, R24 ;  /* 0x0000000407077824 */ /* 0x000fe200078e0218 */
[----:B------:R-:W-:Y:S01]  /*ae60*/  ISETP.GT.AND P1, PT, R4, 0x1, PT ;  /* 0x000000010400780c */ /* 0x000fe20003f24270 */
[----:B------:R-:W-:Y:S01]  /*ae70*/  VIADD R6, R6, 0x1 ;  /* 0x0000000106067836 */ /* 0x000fe20000000000 */
[----:B------:R-:W-:Y:S01]  /*ae80*/  UPRMT UR30, URZ, 0x5410, UR18 ;  /* 0x000054103f1e7896 */ /* 0x000fe20008000012 */
[----:B------:R-:W-:Y:S01]  /*ae90*/  VIADD R15, R15, 0x20 ;  /* 0x000000200f0f7836 */ /* 0x000fe20000000000 */
[----:B------:R-:W-:Y:S01]  /*aea0*/  R2UR UR11, R7 ;  /* 0x00000000070b72ca */ /* 0x000fe200000e0000 */
[----:B------:R-:W-:Y:S01]  /*aeb0*/  UIADD3.X UR33, URZ, UR29, URZ, UP1, !UPT ;  /* 0x0000001d3f217290 */ /* 0x000fe20008ffe43f */
[----:B------:R-:W-:Y:S01]  /*aec0*/  ISETP.NE.AND P0, PT, R6, 0x4, PT ;  /* 0x000000040600780c */ /* 0x000fe20003f05270 */
[----:B------:R-:W-:Y:S01]  /*aed0*/  UMOV UR16, 0x0 ;  /* 0x0000000000107882 */ /* 0x000fe20000000000 */
[----:B------:R-:W-:-:S02]  /*aee0*/  UMOV UR17, 0x10000000 ;  /* 0x1000000000117882 */ /* 0x000fc40000000000 */
[----:B------:R-:W-:Y:S01]  /*aef0*/  SEL R12, RZ, 0x1, P0 ;  /* 0x00000001ff0c7807 */ /* 0x000fe20000000000 */
[----:B------:R-:W-:Y:S01]  /*af00*/  UIADD3 UR8, UR8, 0x100, URZ ;  /* 0x0000010008087890 */ /* 0x000fe2000fffe03f */
[----:B------:R-:W-:Y:S02]  /*af10*/  SEL R6, R6, RZ, P0 ;  /* 0x000000ff06067207 */ /* 0x000fe40000000000 */
[----:B------:R-:W-:-:S03]  /*af20*/  LOP3.LUT R5, R5, R12, RZ, 0x3c, !PT ;  /* 0x0000000c05057212 */ /* 0x000fc600078e3cff */
[----:B------:R-:W-:-:S03]  /*af30*/  UIADD3 UR24, UR11, 0x10100, URZ ;  /* 0x000101000b187890 */ /* 0x000fc6000fffe03f */
[----:B------:R-:W-:Y:S02]  /*af40*/  UMOV UR11, UR25 ;  /* 0x00000019000b7c82 */ /* 0x000fe40008000000 */
[----:B------:R0:W-:Y:S02]  /*af50*/  UTMALDG.3D.MULTICAST [UR8], [UR14], UR20, desc[UR16] ;  /* 0x000010080e0073b4 */ /* 0x0001e40008011814 */
[----:B0-----:R-:W-:Y:S01]  /*af60*/  UMOV UR8, UR24 ;  /* 0x0000001800087c82 */ /* 0x001fe20008000000 */
[----:B------:R-:W-:Y:S02]  /*af70*/  UMOV UR11, UR26 ;  /* 0x0000001a000b7c82 */ /* 0x000fe40008000000 */
[----:B------:R0:W-:Y:S02]  /*af80*/  UTMALDG.3D.MULTICAST [UR8], [UR32], UR30, desc[UR16] ;  /* 0x00001008200073b4 */ /* 0x0001e4000801181e */
[----:B0-----:R-:W-:Y:S05]  /*af90*/  @P1 BRA `(.L_x_300) ;  /* 0xfffffffc00381947 */ /* 0x001fea000383ffff */
.L_x_297:
[----:B------:R-:W-:Y:S05]  /*afa0*/  BSYNC B1 ;  /* 0x0000000000017941 */ /* 0x000fea0003800000 */
.L_x_296:
[----:B------:R-:W-:Y:S01]  /*afb0*/  LOP3.LUT P1, RZ, R3, 0xff, RZ, 0xc0, !PT ;  /* 0x000000ff03ff7812 */ /* 0x000fe2000782c0ff */
[----:B------:R-:W-:Y:S01]  /*afc0*/  IMAD.IADD R9, R8, 0x1, R9 ;  /* 0x0000000108097824 */ /* 0x000fe200078e0209 */
[----:B------:R-:W-:Y:S01]  /*afd0*/  IADD3 R16, P2, R16, UR22, RZ ;  /* 0x0000001610107c10 */ /* 0x000fe2000ff5e0ff */
[----:B------:R-:W-:Y:S01]  /*afe0*/  ULDC.64 UR8, c[0x0][0x650] ;  /* 0x0001940000087ab9 */ /* 0x000fe20000000a00 */
[----:B------:R-:W-:Y:S01]  /*aff0*/  BSSY B1, `(.L_x_301) ;  /* 0x000006b000017945 */ /* 0x000fe20003800000 */
[----:B------:R-:W-:Y:S01]  /*b000*/  IMAD.MOV.U32 R12, RZ, RZ, -0x1 ;  /* 0xffffffffff0c7424 */ /* 0x000fe200078e00ff */
[----:B------:R-:W-:Y:S01]  /*b010*/  SHF.R.U32.HI R3, RZ, 0x2, R9 ;  /* 0x00000002ff037819 */ /* 0x000fe20000011609 */
[----:B------:R-:W-:Y:S01]  /*b020*/  IMAD.MOV.U32 R20, RZ, RZ, -0x1 ;  /* 0xffffffffff147424 */ /* 0x000fe200078e00ff */
[----:B------:R-:W-:Y:S01]  /*b030*/  ISETP.GT.U32.AND P0, PT, R9, 0x3, PT ;  /* 0x000000030900780c */ /* 0x000fe20003f04070 */
[----:B------:R-:W-:Y:S01]  /*b040*/  IMAD.MOV.U32 R13, RZ, RZ, -0x1 ;  /* 0xffffffffff0d7424 */ /* 0x000fe200078e00ff */
[----:B------:R-:W-:-:S02]  /*b050*/  LOP3.LUT R3, R3, 0x1, RZ, 0xc0, !PT ;  /* 0x0000000103037812 */ /* 0x000fc400078ec0ff */
[----:B------:R-:W-:Y:S01]  /*b060*/  ISETP.LT.U32.AND P0, PT, R8, 0x4, P0 ;  /* 0x000000040800780c */ /* 0x000fe20000701070 */
[----:B------:R-:W0:Y:S01]  /*b070*/  @P1 S2R R5, SR_CgaCtaId ;  /* 0x0000000000051919 */ /* 0x000e220000008800 */
[----:B------:R-:W-:Y:S02]  /*b080*/  @P1 MOV R4, 0x400 ;  /* 0x0000040000041802 */ /* 0x000fe40000000f00 */
[----:B------:R-:W-:Y:S02]  /*b090*/  IADD3.X R17, R17, UR21, RZ, P2, !PT ;  /* 0x0000001511117c10 */ /* 0x000fe400097fe4ff */
[----:B------:R-:W-:Y:S02]  /*b0a0*/  ISETP.GE.U32.AND P2, PT, R16, UR8, PT ;  /* 0x0000000810007c0c */ /* 0x000fe4000bf46070 */
[----:B------:R-:W-:Y:S02]  /*b0b0*/  LOP3.LUT R9, R9, 0x3, RZ, 0xc0, !PT ;  /* 0x0000000309097812 */ /* 0x000fe400078ec0ff */
[----:B0-----:R-:W-:-:S04]  /*b0c0*/  @P1 LEA R4, R5, R4, 0x18 ;  /* 0x0000000405041211 */ /* 0x001fc800078ec0ff */
[----:B------:R0:W-:Y:S01]  /*b0d0*/  @P1 SYNCS.ARRIVE.TRANS64.A1T0 RZ, [R4+URZ+0x58], RZ ;  /* 0x000058ff04ff19a7 */ /* 0x0001e2000810003f */
[----:B------:R-:W-:Y:S02]  /*b0e0*/  ISETP.NE.U32.AND P1, PT, R3, 0x1, PT ;  /* 0x000000010300780c */ /* 0x000fe40003f25070 */
[----:B------:R-:W-:Y:S02]  /*b0f0*/  SEL R3, RZ, 0x1, !P0 ;  /* 0x00000001ff037807 */ /* 0x000fe40004000000 */
[----:B------:R-:W-:Y:S02]  /*b100*/  ISETP.GE.U32.AND.EX P0, PT, R17, UR9, PT, P2 ;  /* 0x0000000911007c0c */ /* 0x000fe4000bf06120 */
[----:B------:R-:W-:-:S04]  /*b110*/  ISETP.GT.U32.AND P1, PT, R8, 0x3, !P1 ;  /* 0x000000030800780c */ /* 0x000fc80004f24070 */
[----:B0-----:R-:W-:-:S04]  /*b120*/  SEL R4, RZ, 0x1, !P1 ;  /* 0x00000001ff047807 */ /* 0x001fc80004800000 */
[--C-:B------:R-:W-:Y:S02]  /*b130*/  LOP3.LUT R10, R4, R10, R3.reuse, 0x96, !PT ;  /* 0x0000000a040a7212 */ /* 0x100fe400078e9603 */
[----:B------:R-:W-:Y:S02]  /*b140*/  PRMT R4, RZ, 0x7610, R4 ;  /* 0x00007610ff047816 */ /* 0x000fe40000000004 */
[----:B------:R-:W-:Y:S01]  /*b150*/  PRMT R3, RZ, 0x7610, R3 ;  /* 0x00007610ff037816 */ /* 0x000fe20000000003 */
[----:B------:R-:W-:Y:S06]  /*b160*/  @P0 BRA `(.L_x_302) ;  /* 0x00000004004c0947 */ /* 0x000fec0003800000 */
[----:B------:R-:W0:Y:S01]  /*b170*/  S2R R14, SR_CTAID.X ;  /* 0x00000000000e7919 */ /* 0x000e220000002500 */
[----:B------:R-:W-:Y:S01]  /*b180*/  ULDC.64 UR8, c[0x0][0x628] ;  /* 0x00018a0000087ab9 */ /* 0x000fe20000000a00 */
[----:B------:R-:W1:Y:S01]  /*b190*/  LDC R15, c[0x0][0x144] ;  /* 0x00005100ff0f7b82 */ /* 0x000e620000000800 */
[----:B------:R-:W-:Y:S01]  /*b1a0*/  ISETP.NE.U32.AND P0, PT, RZ, UR8, PT ;  /* 0x00000008ff007c0c */ /* 0x000fe2000bf05070 */
[----:B------:R-:W2:Y:S01]  /*b1b0*/  S2R R12, SR_CTAID.Y ;  /* 0x00000000000c7919 */ /* 0x000ea20000002600 */
[----:B------:R-:W-:Y:S01]  /*b1c0*/  ULDC UR10, c[0x0][0x150] ;  /* 0x00005400000a7ab9 */ /* 0x000fe20000000800 */
[----:B------:R-:W-:Y:S01]  /*b1d0*/  ULDC UR11, c[0x0][0x630] ;  /* 0x00018c00000b7ab9 */ /* 0x000fe20000000800 */
[----:B------:R-:W-:Y:S01]  /*b1e0*/  ISETP.NE.AND.EX P0, PT, RZ, UR9, PT, P0 ;  /* 0x00000009ff007c0c */ /* 0x000fe2000bf05300 */
[----:B------:R-:W-:Y:S01]  /*b1f0*/  IMAD.MOV.U32 R4, RZ, RZ, R16 ;  /* 0x000000ffff047224 */ /* 0x000fe200078e0010 */
[----:B0-----:R-:W-:-:S05]  /*b200*/  I2FP.F32.U32 R5, R14 ;  /* 0x0000000e00057245 */ /* 0x001fca0000201000 */
[----:B------:R-:W-:Y:S01]  /*b210*/  FMUL R20, R5, UR10 ;  /* 0x0000000a05147c20 */ /* 0x000fe20008400000 */
[----:B------:R-:W-:-:S05]  /*b220*/  IMAD.MOV.U32 R5, RZ, RZ, R17 ;  /* 0x000000ffff057224 */ /* 0x000fca00078e0011 */
[----:B--2---:R-:W-:Y:S05]  /*b230*/  @!P0 BRA `(.L_x_303) ;  /* 0x0000000000288947 */ /* 0x004fea0003800000 */
[----:B------:R-:W-:Y:S02]  /*b240*/  ULDC UR10, c[0x0][0x634] ;  /* 0x00018d00000a7ab9 */ /* 0x000fe40000000800 */
[----:B------:R-:W-:-:S05]  /*b250*/  IADD3 R5, P0, R16, UR10, RZ ;  /* 0x0000000a10057c10 */ /* 0x000fca000ff1e0ff */
[----:B------:R-:W-:-:S04]  /*b260*/  IMAD.X R13, RZ, RZ, R17, P0 ;  /* 0x000000ffff0d7224 */ /* 0x000fc800000e0611 */
[----:B------:R-:W-:-:S04]  /*b270*/  IMAD.WIDE.U32 R6, R13, UR8, RZ ;  /* 0x000000080d067c25 */ /* 0x000fc8000f8e00ff */
[----:B------:R-:W-:-:S04]  /*b280*/  IMAD.WIDE.U32 R6, P0, R5, UR9, R6 ;  /* 0x0000000905067c25 */ /* 0x000fc8000f800006 */
[----:B------:R-:W-:-:S04]  /*b290*/  IMAD.WIDE.U32 R4, R5, UR8, RZ ;  /* 0x0000000805047c25 */ /* 0x000fc8000f8e00ff */
[----:B------:R-:W-:Y:S01]  /*b2a0*/  IMAD.MOV.U32 R4, RZ, RZ, R7 ;  /* 0x000000ffff047224 */ /* 0x000fe200078e0007 */
[----:B------:R-:W-:Y:S01]  /*b2b0*/  IADD3 RZ, P1, R5, R6, RZ ;  /* 0x0000000605ff7210 */ /* 0x000fe20007f3e0ff */
[----:B------:R-:W-:-:S04]  /*b2c0*/  IMAD.X R5, RZ, RZ, RZ, P0 ;  /* 0x000000ffff057224 */ /* 0x000fc800000e06ff */
[----:B------:R-:W-:-:S08]  /*b2d0*/  IMAD.WIDE.U32.X R4, R13, UR9, R4, P1 ;  /* 0x000000090d047c25 */ /* 0x000fd000088e0404 */
.L_x_303:
[--C-:B------:R-:W-:Y:S01]  /*b2e0*/  SHF.R.U64 R13, R4, UR11, R5.reuse ;  /* 0x0000000b040d7c19 */ /* 0x100fe20008001205 */
[----:B------:R-:W0:Y:S01]  /*b2f0*/  F2I.U32.TRUNC.NTZ R20, R20 ;  /* 0x0000001400147305 */ /* 0x000e22000020f000 */
[----:B------:R-:W-:Y:S01]  /*b300*/  SHF.R.U32.HI R4, RZ, UR11, R5 ;  /* 0x0000000bff047c19 */ /* 0x000fe20008011605 */
[----:B------:R-:W-:Y:S01]  /*b310*/  ULDC.64 UR8, c[0x0][0x620] ;  /* 0x0001880000087ab9 */ /* 0x000fe20000000a00 */
[----:B------:R-:W-:Y:S01]  /*b320*/  IADD3 R7, P0, RZ, -R13, RZ ;  /* 0x8000000dff077210 */ /* 0x000fe20007f1e0ff */
[----:B------:R-:W-:Y:S01]  /*b330*/  ULDC.64 UR10, c[0x0][0x640] ;  /* 0x00019000000a7ab9 */ /* 0x000fe20000000a00 */
[----:B------:R-:W2:Y:S03]  /*b340*/  LDC R21, c[0x0][0x148] ;  /* 0x00005200ff157b82 */ /* 0x000ea60000000800 */
[----:B------:R-:W-:Y:S01]  /*b350*/  IMAD.X R4, RZ, RZ, ~R4, P0 ;  /* 0x000000ffff047224 */ /* 0x000fe200000e0e04 */
[----:B------:R-:W-:-:S03]  /*b360*/  ISETP.NE.U32.AND P0, PT, RZ, UR10, PT ;  /* 0x0000000aff007c0c */ /* 0x000fc6000bf05070 */
[----:B------:R-:W-:Y:S01]  /*b370*/  IMAD R6, R4, UR8, RZ ;  /* 0x0000000804067c24 */ /* 0x000fe2000f8e02ff */
[----:B------:R-:W-:Y:S01]  /*b380*/  ISETP.NE.AND.EX P0, PT, RZ, UR11, PT, P0 ;  /* 0x0000000bff007c0c */ /* 0x000fe2000bf05300 */
[----:B------:R-:W-:Y:S01]  /*b390*/  IMAD.WIDE.U32 R4, R7, UR8, R16 ;  /* 0x0000000807047c25 */ /* 0x000fe2000f8e0010 */
[----:B------:R-:W-:-:S03]  /*b3a0*/  ULDC UR8, c[0x0][0x618] ;  /* 0x0001860000087ab9 */ /* 0x000fc60000000800 */
[----:B------:R-:W-:Y:S01]  /*b3b0*/  IMAD R7, R7, UR9, R6 ;  /* 0x0000000907077c24 */ /* 0x000fe2000f8e0206 */
[----:B------:R-:W-:Y:S01]  /*b3c0*/  ULDC UR9, c[0x0][0x154] ;  /* 0x0000550000097ab9 */ /* 0x000fe20000000800 */
[----:B0-----:R-:W-:Y:S02]  /*b3d0*/  IMAD.MOV R6, RZ, RZ, -R20 ;  /* 0x000000ffff067224 */ /* 0x001fe400078e0a14 */
[----:B------:R-:W-:Y:S02]  /*b3e0*/  IMAD.IADD R5, R5, 0x1, R7 ;  /* 0x0000000105057824 */ /* 0x000fe400078e0207 */
[----:B-1----:R-:W-:Y:S01]  /*b3f0*/  IMAD R14, R15, R6, R14 ;  /* 0x000000060f0e7224 */ /* 0x002fe200078e020e */
[----:B------:R-:W-:Y:S02]  /*b400*/  I2FP.F32.U32 R6, R12 ;  /* 0x0000000c00067245 */ /* 0x000fe40000201000 */
[--C-:B------:R-:W-:Y:S02]  /*b410*/  SHF.R.U64 R15, R4, UR8, R5.reuse ;  /* 0x00000008040f7c19 */ /* 0x100fe40008001205 */
[----:B------:R-:W-:Y:S01]  /*b420*/  SHF.R.U32.HI R4, RZ, UR8, R5 ;  /* 0x00000008ff047c19 */ /* 0x000fe20008011605 */
[----:B------:R-:W-:Y:S01]  /*b430*/  FMUL R6, R6, UR9 ;  /* 0x0000000906067c20 */ /* 0x000fe20008400000 */
[----:B------:R-:W-:-:S02]  /*b440*/  ULDC UR8, c[0x0][0x608] ;  /* 0x0001820000087ab9 */ /* 0x000fc40000000800 */
[--C-:B------:R-:W-:Y:S01]  /*b450*/  SHF.R.U64 R22, R15, UR8, R4.reuse ;  /* 0x000000080f167c19 */ /* 0x100fe20008001204 */
[----:B------:R0:W1:Y:S01]  /*b460*/  F2I.U32.TRUNC.NTZ R24, R6 ;  /* 0x0000000600187305 */ /* 0x000062000020f000 */
[----:B------:R-:W-:Y:S01]  /*b470*/  SHF.R.U32.HI R5, RZ, UR8, R4 ;  /* 0x00000008ff057c19 */ /* 0x000fe20008011604 */
[----:B------:R-:W-:-:S03]  /*b480*/  ULDC UR8, c[0x0][0x658] ;  /* 0x0001960000087ab9 */ /* 0x000fc60000000800 */
[--C-:B------:R-:W-:Y:S02]  /*b490*/  SHF.R.U64 R20, R22, UR8, R5.reuse ;  /* 0x0000000816147c19 */ /* 0x100fe40008001205 */
[----:B------:R-:W-:-:S03]  /*b4a0*/  SHF.R.U32.HI R23, RZ, UR8, R5 ;  /* 0x00000008ff177c19 */ /* 0x000fc60008011605 */
[----:B------:R-:W-:Y:S02]  /*b4b0*/  IMAD.MOV.U32 R4, RZ, RZ, R20 ;  /* 0x000000ffff047224 */ /* 0x000fe400078e0014 */
[----:B------:R-:W-:Y:S01]  /*b4c0*/  IMAD.MOV.U32 R5, RZ, RZ, R23 ;  /* 0x000000ffff057224 */ /* 0x000fe200078e0017 */
[----:B0-----:R-:W-:Y:S06]  /*b4d0*/  @!P0 BRA `(.L_x_304) ;  /* 0x0000000000288947 */ /* 0x001fec0003800000 */
        /* <DEDUP_REMOVED lines=10> */
.L_x_304:
[----:B------:R-:W-:Y:S01]  /*b580*/  ISETP.NE.AND P0, PT, R2, 0x1, PT ;  /* 0x000000010200780c */ /* 0x000fe20003f05270 */
[----:B------:R-:W-:Y:S01]  /*b590*/  ULDC UR8, c[0x0][0x648] ;  /* 0x0001920000087ab9 */ /* 0x000fe20000000800 */
[----:B------:R-:W-:Y:S01]  /*b5a0*/  LOP3.LUT R22, R22, UR13, RZ, 0xc0, !PT ;  /* 0x0000000d16167c12 */ /* 0x000fe2000f8ec0ff */
[----:B-1----:R-:W-:Y:S01]  /*b5b0*/  IMAD.MOV R24, RZ, RZ, -R24 ;  /* 0x000000ffff187224 */ /* 0x002fe200078e0a18 */
[----:B------:R-:W-:Y:S01]  /*b5c0*/  SHF.R.U64 R5, R4, UR8, R5 ;  /* 0x0000000804057c19 */ /* 0x000fe20008001205 */
[----:B------:R-:W-:Y:S01]  /*b5d0*/  ULDC UR8, c[0x0][0x638] ;  /* 0x00018e0000087ab9 */ /* 0x000fe20000000800 */
[----:B------:R-:W-:Y:S01]  /*b5e0*/  LOP3.LUT R15, R15, UR4, RZ, 0xc0, !PT ;  /* 0x000000040f0f7c12 */ /* 0x000fe2000f8ec0ff */
[----:B------:R-:W-:Y:S01]  /*b5f0*/  ULDC UR9, c[0x0][0x610] ;  /* 0x0001840000097ab9 */ /* 0x000fe20000000800 */
[----:B------:R-:W-:Y:S02]  /*b600*/  IMAD.MOV.U32 R4, RZ, RZ, 0x1 ;  /* 0x00000001ff047424 */ /* 0x000fe400078e00ff */
[----:B------:R-:W-:-:S02]  /*b610*/  IMAD.MOV R7, RZ, RZ, -R5 ;  /* 0x000000ffff077224 */ /* 0x000fc400078e0a05 */
[----:B------:R-:W-:Y:S02]  /*b620*/  IMAD R5, R5, UR5, R22 ;  /* 0x0000000505057c24 */ /* 0x000fe4000f8e0216 */
[----:B--2---:R-:W-:Y:S02]  /*b630*/  @P0 IMAD R14, R21, R24, R12 ;  /* 0x00000018150e0224 */ /* 0x004fe400078e020c */
[----:B------:R-:W-:Y:S01]  /*b640*/  IMAD R20, R7, UR8, R20 ;  /* 0x0000000807147c24 */ /* 0x000fe2000f8e0214 */
[----:B------:R-:W-:Y:S01]  /*b650*/  ULDC UR8, c[0x0][0x600] ;  /* 0x0001800000087ab9 */ /* 0x000fe20000000800 */
[----:B------:R-:W-:Y:S02]  /*b660*/  IMAD R14, R5, UR9, R14 ;  /* 0x00000009050e7c24 */ /* 0x000fe4000f8e020e */
[----:B------:R-:W-:-:S05]  /*b670*/  IMAD R5, R20, UR8, R15 ;  /* 0x0000000814057c24 */ /* 0x000fca000f8e020f */
[----:B------:R-:W-:Y:S02]  /*b680*/  SEL R20, R5, R14, !P0 ;  /* 0x0000000e05147207 */ /* 0x000fe40004000000 */
[----:B------:R-:W-:-:S07]  /*b690*/  SEL R12, R14, R5, !P0 ;  /* 0x000000050e0c7207 */ /* 0x000fce0004000000 */
.L_x_302:
[----:B------:R-:W-:Y:S05]  /*b6a0*/  BSYNC B1 ;  /* 0x0000000000017941 */ /* 0x000fea0003800000 */
.L_x_301:
[----:B------:R-:W-:-:S13]  /*b6b0*/  LOP3.LUT P0, RZ, R4, 0xff, RZ, 0xc0, !PT ;  /* 0x000000ff04ff7812 */ /* 0x000fda000780c0ff */
[----:B------:R-:W-:Y:S05]  /*b6c0*/  @P0 BRA `(.L_x_305) ;  /* 0xfffffff400340947 */ /* 0x000fea000383ffff */
[----:B------:R-:W-:Y:S05]  /*b6d0*/  BSYNC B0 ;  /* 0x0000000000007941 */ /* 0x000fea0003800000 */
.L_x_294:
[----:B------:R-:W-:-:S03]  /*b6e0*/  UMOV UR8, 0xffffffff ;  /* 0xffffffff00087882 */ /* 0x000fc60000000000 */
[----:B------:R-:W-:Y:S05]  /*b6f0*/  BRA.DIV UR8, `(.L_x_306) ;  /* 0x0000000608147947 */ /* 0x000fea000b800000 */
[----:B------:R-:W-:-:S13]  /*b700*/  ELECT P6, URZ, PT ;  /* 0x00000000003f782f */ /* 0x000fda00038c0000 */
.L_x_320:
[----:B------:R-:W-:Y:S04]  /*b710*/  BSSY B0, `(.L_x_307) ;  /* 0x000002b000007945 */ /* 0x000fe80003800000 */
[----:B------:R-:W-:Y:S05]  /*b720*/  @!P6 BRA `(.L_x_308) ;  /* 0x0000000000a4e947 */ /* 0x000fea0003800000 */
[----:B------:R-:W-:-:S04]  /*b730*/  LOP3.LUT R19, R19, 0x2, RZ, 0xfc, !PT ;  /* 0x0000000213137812 */ /* 0x000fc800078efcff */
[----:B------:R-:W-:-:S13]  /*b740*/  ISETP.NE.AND P0, PT, R19, 0x3, PT ;  /* 0x000000031300780c */ /* 0x000fda0003f05270 */
[----:B------:R-:W-:Y:S05]  /*b750*/  @!P0 BRA `(.L_x_309) ;  /* 0x0000000000048947 */ /* 0x000fea0003800000 */
[----:B------:R-:W-:Y:S01]  /*b760*/  BPT.TRAP 0x1 ;  /* 0x000000040000795c */ /* 0x000fe20000300000 */
.L_x_309:
[----:B------:R-:W0:Y:S01]  /*b770*/  S2R R3, SR_CgaCtaId ;  /* 0x0000000000037919 */ /* 0x000e220000008800 */
[----:B------:R-:W-:Y:S02]  /*b780*/  MOV R0, 0x400 ;  /* 0x0000040000007802 */ /* 0x000fe40000000f00 */
[----:B------:R-:W-:Y:S02]  /*b790*/  SHF.L.U32 R2, R10, 0x1f, RZ ;  /* 0x0000001f0a027819 */ /* 0x000fe400000006ff */
[----:B0-----:R-:W-:-:S05]  /*b7a0*/  LEA R0, R3, R0, 0x18 ;  /* 0x0000000003007211 */ /* 0x001fca00078ec0ff */
[----:B------:R-:W-:-:S04]  /*b7b0*/  VIADD R0, R0, 0x20 ;  /* 0x0000002000007836 */ /* 0x000fc80000000000 */
[C---:B------:R-:W-:Y:S02]  /*b7c0*/  IMAD R5, R9.reuse, 0x8, R0 ;  /* 0x0000000809057824 */ /* 0x040fe400078e0200 */
[----:B------:R-:W-:Y:S02]  /*b7d0*/  VIADD R9, R9, 0x1 ;  /* 0x0000000109097836 */ /* 0x000fe40000000000 */
[----:B------:R-:W0:Y:S03]  /*b7e0*/  SYNCS.PHASECHK.TRANS64.TRYWAIT P0, [R5+URZ], R2 ;  /* 0x00000002050075a7 */ /* 0x000e26000800017f */
[----:B------:R-:W-:-:S04]  /*b7f0*/  ISETP.NE.AND P1, PT, R9, 0x4, PT ;  /* 0x000000040900780c */ /* 0x000fc80003f25270 */
[----:B------:R-:W-:Y:S02]  /*b800*/  SEL R3, RZ, 0x1, P1 ;  /* 0x00000001ff037807 */ /* 0x000fe40000800000 */
[----:B------:R-:W-:Y:S02]  /*b810*/  SEL R9, R9, RZ, P1 ;  /* 0x000000ff09097207 */ /* 0x000fe40000800000 */
[----:B------:R-:W-:-:S03]  /*b820*/  LOP3.LUT R10, R10, R3, RZ, 0x3c, !PT ;  /* 0x000000030a0a7212 */ /* 0x000fc600078e3cff */
[----:B------:R-:W-:Y:S01]  /*b830*/  IMAD R7, R9, 0x8, R0 ;  /* 0x0000000809077824 */ /* 0x000fe200078e0200 */
[----:B------:R-:W-:Y:S01]  /*b840*/  SHF.L.U32 R4, R10, 0x1f, RZ ;  /* 0x0000001f0a047819 */ /* 0x000fe200000006ff */
[----:B0-----:R-:W-:Y:S06]  /*b850*/  @!P0 BRA `(.L_x_310) ;  /* 0x0000000000dc8947 */ /* 0x001fec0003800000 */
.L_x_321:
[----:B------:R-:W1:Y:S01]  /*b860*/  SYNCS.PHASECHK.TRANS64.TRYWAIT P0, [R7+URZ], R4 ;  /* 0x00000004070075a7 */ /* 0x000e62000800017f */
[----:B0-----:R-:W-:-:S05]  /*b870*/  VIADD R2, R9, 0x1 ;  /* 0x0000000109027836 */ /* 0x001fca0000000000 */
[----:B------:R-:W-:-:S04]  /*b880*/  ISETP.NE.AND P1, PT, R2, 0x4, PT ;  /* 0x000000040200780c */ /* 0x000fc80003f25270 */
[----:B------:R-:W-:Y:S02]  /*b890*/  SEL R3, RZ, 0x1, P1 ;  /* 0x00000001ff037807 */ /* 0x000fe40000800000 */
[----:B------:R-:W-:Y:S02]  /*b8a0*/  SEL R9, R2, RZ, P1 ;  /* 0x000000ff02097207 */ /* 0x000fe40000800000 */
[----:B------:R-:W-:-:S03]  /*b8b0*/  LOP3.LUT R11, R10, R3, RZ, 0x3c, !PT ;  /* 0x000000030a0b7212 */ /* 0x000fc600078e3cff */
[----:B------:R-:W-:Y:S01]  /*b8c0*/  IMAD R6, R9, 0x8, R0 ;  /* 0x0000000809067824 */ /* 0x000fe200078e0200 */
[----:B------:R-:W-:Y:S01]  /*b8d0*/  SHF.L.U32 R5, R11, 0x1f, RZ ;  /* 0x0000001f0b057819 */ /* 0x000fe200000006ff */
[----:B-1----:R-:W-:Y:S06]  /*b8e0*/  @!P0 BRA `(.L_x_311) ;  /* 0x0000000000cc8947 */ /* 0x002fec0003800000 */
.L_x_322:
[----:B------:R-:W1:Y:S01]  /*b8f0*/  SYNCS.PHASECHK.TRANS64.TRYWAIT P0, [R6+URZ], R5 ;  /* 0x00000005060075a7 */ /* 0x000e62000800017f */
[----:B------:R-:W-:-:S05]  /*b900*/  VIADD R2, R9, 0x1 ;  /* 0x0000000109027836 */ /* 0x000fca0000000000 */
[----:B------:R-:W-:-:S04]  /*b910*/  ISETP.NE.AND P1, PT, R2, 0x4, PT ;  /* 0x000000040200780c */ /* 0x000fc80003f25270 */
[----:B0-----:R-:W-:Y:S02]  /*b920*/  SEL R4, RZ, 0x1, P1 ;  /* 0x00000001ff047807 */ /* 0x001fe40000800000 */
[----:B------:R-:W-:Y:S02]  /*b930*/  SEL R3, R2, RZ, P1 ;  /* 0x000000ff02037207 */ /* 0x000fe40000800000 */
[----:B------:R-:W-:Y:S01]  /*b940*/  LOP3.LUT R4, R11, R4, RZ, 0x3c, !PT ;  /* 0x000000040b047212 */ /* 0x000fe200078e3cff */
[----:B-1----:R-:W-:Y:S06]  /*b950*/  @!P0 BRA `(.L_x_312) ;  /* 0x0000000000c48947 */ /* 0x002fec0003800000 */
.L_x_323:
[----:B------:R-:W-:Y:S01]  /*b960*/  IMAD R3, R3, 0x8, R0 ;  /* 0x0000000803037824 */ /* 0x000fe200078e0200 */
[----:B------:R-:W-:-:S07]  /*b970*/  SHF.L.U32 R0, R4, 0x1f, RZ ;  /* 0x0000001f04007819 */ /* 0x000fce00000006ff */
.L_x_313:
[----:B-1----:R1:W2:Y:S02]  /*b980*/  SYNCS.PHASECHK.TRANS64.TRYWAIT P0, [R3+URZ], R0 ;  /* 0x00000000030075a7 */ /* 0x0022a4000800017f */
[----:B--2---:R-:W-:Y:S05]  /*b990*/  @!P0 NANOSLEEP.SYNCS 0x989680 ;  /* 0x009896800000895d */ /* 0x004fea0003900000 */
[----:B------:R-:W2:Y:S02]  /*b9a0*/  @!P0 SYNCS.PHASECHK.TRANS64 P0, [R3+URZ], R0 ;  /* 0x00000000030085a7 */ /* 0x000ea4000800007f */
[----:B--2---:R-:W-:Y:S05]  /*b9b0*/  @!P0 BRA `(.L_x_313) ;  /* 0xfffffffc00f08947 */ /* 0x004fea000383ffff */
.L_x_308:
[----:B------:R-:W-:Y:S05]  /*b9c0*/  BSYNC B0 ;  /* 0x0000000000007941 */ /* 0x000fea0003800000 */
.L_x_307:
[----:B------:R-:W-:Y:S05]  /*b9d0*/  EXIT ;  /* 0x000000000000794d */ /* 0x000fea0003800000 */
.L_x_21:
[----:B---3--:R3:W4:Y:S02]  /*b9e0*/  SYNCS.PHASECHK.TRANS64.TRYWAIT P1, [R3+URZ], R0 ;  /* 0x00000000030075a7 */ /* 0x008724000802017f */
[----:B----4-:R-:W-:Y:S05]  /*b9f0*/  @!P1 NANOSLEEP.SYNCS 0x989680 ;  /* 0x009896800000995d */ /* 0x010fea0003900000 */
[----:B------:R-:W4:Y:S02]  /*ba00*/  @!P1 SYNCS.PHASECHK.TRANS64 P1, [R3+URZ], R0 ;  /* 0x00000000030095a7 */ /* 0x000f24000802007f */
[----:B----4-:R-:W-:Y:S05]  /*ba10*/  @!P1 BRA `(.L_x_21) ;  /* 0xfffffffc00f09947 */ /* 0x010fea000383ffff */
[----:B------:R-:W-:Y:S05]  /*ba20*/  BRA `(.L_x_20) ;  /* 0xffffff5800c47947 */ /* 0x000fea000383ffff */
.L_x_26:
[----:B-1----:R1:W2:Y:S02]  /*ba30*/  SYNCS.PHASECHK.TRANS64.TRYWAIT P1, [R5+URZ], R4 ;  /* 0x00000004050075a7 */ /* 0x0022a4000802017f */
[----:B--2---:R-:W-:Y:S05]  /*ba40*/  @!P1 NANOSLEEP.SYNCS 0x989680 ;  /* 0x009896800000995d */ /* 0x004fea0003900000 */
[----:B------:R-:W2:Y:S02]  /*ba50*/  @!P1 SYNCS.PHASECHK.TRANS64 P1, [R5+URZ], R4 ;  /* 0x00000004050095a7 */ /* 0x000ea4000802007f */
[----:B--2---:R-:W-:Y:S05]  /*ba60*/  @!P1 BRA `(.L_x_26) ;  /* 0xfffffffc00f09947 */ /* 0x004fea000383ffff */
[----:B------:R-:W-:Y:S05]  /*ba70*/  BRA `(.L_x_25) ;  /* 0xffffff5c00c07947 */ /* 0x000fea000383ffff */
.L_x_295:
[----:B------:R-:W-:Y:S01]  /*ba80*/  BSSY B1, `(.L_x_314) ;  /* 0x0000006000017945 */ /* 0x000fe20003800000 */
[----:B------:R-:W-:-:S07]  /*ba90*/  IMAD.MOV.U32 R15, RZ, RZ, -0x1 ;  /* 0xffffffffff0f7424 */ /* 0x000fce00078e00ff */
[----:B------:R-:W-:Y:S05]  /*baa0*/  WARPSYNC.COLLECTIVE R15, `(.L_x_315) ;  /* 0x000000000f0c7348 */ /* 0x000fea0003c00000 */
[----:B------:R-:W-:Y:S02]  /*bab0*/  ELECT P6, UR62, PT ;  /* 0x00000000003e782f */ /* 0x000fe400038c0000 */
[----:B------:R-:W-:Y:S01]  /*bac0*/  MOV R14, UR62 ;  /* 0x0000003e000e7c02 */ /* 0x000fe20008000f00 */
[----:B------:R-:W-:Y:S10]  /*bad0*/  ENDCOLLECTIVE ;  /* 0x000000000000791b */ /* 0x000ff40003800000 */
.L_x_315:
[----:B------:R-:W-:Y:S05]  /*bae0*/  BSYNC B1 ;  /* 0x0000000000017941 */ /* 0x000fea0003800000 */
.L_x_314:
[----:B------:R-:W-:Y:S05]  /*baf0*/  BRA `(.L_x_316) ;  /* 0xfffffff000347947 */ /* 0x000fea000383ffff */
.L_x_298:
[----:B-1----:R1:W2:Y:S02]  /*bb00*/  SYNCS.PHASECHK.TRANS64.TRYWAIT P0, [R22+URZ+0x20], R7 ;  /* 0x00002007160075a7 */ /* 0x0022a4000800017f */
[----:B--2---:R-:W-:Y:S05]  /*bb10*/  @!P0 NANOSLEEP.SYNCS 0x989680 ;  /* 0x009896800000895d */ /* 0x004fea0003900000 */
[----:B------:R-:W2:Y:S02]  /*bb20*/  @!P0 SYNCS.PHASECHK.TRANS64 P0, [R22+URZ+0x20], R7 ;  /* 0x00002007160085a7 */ /* 0x000ea4000800007f */
[----:B--2---:R-:W-:Y:S05]  /*bb30*/  @!P0 BRA `(.L_x_298) ;  /* 0xfffffffc00f08947 */ /* 0x004fea000383ffff */
[----:B------:R-:W-:Y:S05]  /*bb40*/  BRA `(.L_x_317) ;  /* 0xfffffff000707947 */ /* 0x000fea000383ffff */
.L_x_306:
[----:B------:R-:W-:Y:S01]  /*bb50*/  BSSY B0, `(.L_x_318) ;  /* 0x0000006000007945 */ /* 0x000fe20003800000 */
[----:B------:R-:W-:-:S07]  /*bb60*/  IMAD.MOV.U32 R15, RZ, RZ, -0x1 ;  /* 0xffffffffff0f7424 */ /* 0x000fce00078e00ff */
[----:B------:R-:W-:Y:S05]  /*bb70*/  WARPSYNC.COLLECTIVE R15, `(.L_x_319) ;  /* 0x000000000f0c7348 */ /* 0x000fea0003c00000 */
[----:B------:R-:W-:Y:S02]  /*bb80*/  ELECT P6, UR62, PT ;  /* 0x00000000003e782f */ /* 0x000fe400038c0000 */
[----:B------:R-:W-:Y:S01]  /*bb90*/  MOV R14, UR62 ;  /* 0x0000003e000e7c02 */ /* 0x000fe20008000f00 */
[----:B------:R-:W-:Y:S10]  /*bba0*/  ENDCOLLECTIVE ;  /* 0x000000000000791b */ /* 0x000ff40003800000 */
.L_x_319:
[----:B------:R-:W-:Y:S05]  /*bbb0*/  BSYNC B0 ;  /* 0x0000000000007941 */ /* 0x000fea0003800000 */
.L_x_318:
[----:B------:R-:W-:Y:S05]  /*bbc0*/  BRA `(.L_x_320) ;  /* 0xfffffff800d07947 */ /* 0x000fea000383ffff */
.L_x_310:
[----:B0-----:R0:W1:Y:S02]  /*bbd0*/  SYNCS.PHASECHK.TRANS64.TRYWAIT P0, [R5+URZ], R2 ;  /* 0x00000002050075a7 */ /* 0x001064000800017f */
[----:B-1----:R-:W-:Y:S05]  /*bbe0*/  @!P0 NANOSLEEP.SYNCS 0x989680 ;  /* 0x009896800000895d */ /* 0x002fea0003900000 */
[----:B------:R-:W1:Y:S02]  /*bbf0*/  @!P0 SYNCS.PHASECHK.TRANS64 P0, [R5+URZ], R2 ;  /* 0x00000002050085a7 */ /* 0x000e64000800007f */
[----:B-1----:R-:W-:Y:S05]  /*bc00*/  @!P0 BRA `(.L_x_310) ;  /* 0xfffffffc00f08947 */ /* 0x002fea000383ffff */
[----:B------:R-:W-:Y:S05]  /*bc10*/  BRA `(.L_x_321) ;  /* 0xfffffffc00107947 */ /* 0x000fea000383ffff */
.L_x_311:
[----:B0-----:R0:W1:Y:S02]  /*bc20*/  SYNCS.PHASECHK.TRANS64.TRYWAIT P0, [R7+URZ], R4 ;  /* 0x00000004070075a7 */ /* 0x001064000800017f */
[----:B-1----:R-:W-:Y:S05]  /*bc30*/  @!P0 NANOSLEEP.SYNCS 0x989680 ;  /* 0x009896800000895d */ /* 0x002fea0003900000 */
[----:B------:R-:W1:Y:S02]  /*bc40*/  @!P0 SYNCS.PHASECHK.TRANS64 P0, [R7+URZ], R4 ;  /* 0x00000004070085a7 */ /* 0x000e64000800007f */
[----:B-1----:R-:W-:Y:S05]  /*bc50*/  @!P0 BRA `(.L_x_311) ;  /* 0xfffffffc00f08947 */ /* 0x002fea000383ffff */
[----:B------:R-:W-:Y:S05]  /*bc60*/  BRA `(.L_x_322) ;  /* 0xfffffffc00207947 */ /* 0x000fea000383ffff */
.L_x_312:
[----:B0-----:R0:W1:Y:S02]  /*bc70*/  SYNCS.PHASECHK.TRANS64.TRYWAIT P0, [R6+URZ], R5 ;  /* 0x00000005060075a7 */ /* 0x001064000800017f */
[----:B-1----:R-:W-:Y:S05]  /*bc80*/  @!P0 NANOSLEEP.SYNCS 0x989680 ;  /* 0x009896800000895d */ /* 0x002fea0003900000 */
[----:B------:R-:W1:Y:S02]  /*bc90*/  @!P0 SYNCS.PHASECHK.TRANS64 P0, [R6+URZ], R5 ;  /* 0x00000005060085a7 */ /* 0x000e64000800007f */
[----:B-1----:R-:W-:Y:S05]  /*bca0*/  @!P0 BRA `(.L_x_312) ;  /* 0xfffffffc00f08947 */ /* 0x002fea000383ffff */
[----:B------:R-:W-:Y:S05]  /*bcb0*/  BRA `(.L_x_323) ;  /* 0xfffffffc00287947 */ /* 0x000fea000383ffff */
.L_x_324:
[----:B------:R-:W-:-:S00]  /*bcc0*/  BRA `(.L_x_324) ;  /* 0xfffffffc00fc7947 */ /* 0x000fc0000383ffff */
[----:B------:R-:W-:-:S00]  /*bcd0*/  NOP ;  /* 0x0000000000007918 */ /* 0x000fc00000000000 */
        /* <DEDUP_REMOVED lines=10> */
.L_x_325:


//--------------------- .nv.global.init           --------------------------
	.section	.nv.global.init,"aw",@progbits
.nv.global.init:
	.type		$str$22,@object
	.size		$str$22,($str$23 - $str$22)
$str$22:
        /*0000*/ 	.byte	0x6b, 0x5f, 0x74, 0x69, 0x6c, 0x65, 0x5f, 0x63, 0x6f, 0x75, 0x6e, 0x74, 0x20, 0x3e, 0x3d, 0x20
        /*0010*/ 	.byte	0x31, 0x00
	.type		$str$23,@object
	.size		$str$23,(__unnamed_1 - $str$23)
$str$23:
        /*0012*/ 	.byte	0x2f, 0x74, 0x6d, 0x70, 0x2f, 0x63, 0x75, 0x74, 0x6c, 0x61, 0x73, 0x73, 0x5f, 0x73, 0x77, 0x65
        /*0022*/ 	.byte	0x65, 0x70, 0x5f, 0x73, 0x72, 0x63, 0x2f, 0x69, 0x6e, 0x63, 0x6c, 0x75, 0x64, 0x65, 0x2f, 0x63
        /*0032*/ 	.byte	0x75, 0x74, 0x6c, 0x61, 0x73, 0x73, 0x2f, 0x67, 0x65, 0x6d, 0x6d, 0x2f, 0x63, 0x6f, 0x6c, 0x6c
        /*0042*/ 	.byte	0x65, 0x63, 0x74, 0x69, 0x76, 0x65, 0x2f, 0x73, 0x6d, 0x39, 0x30, 0x5f, 0x6d, 0x6d, 0x61, 0x5f
        /*0052*/ 	.byte	0x74, 0x6d, 0x61, 0x5f, 0x67, 0x6d, 0x6d, 0x61, 0x5f, 0x73, 0x73, 0x5f, 0x77, 0x61, 0x72, 0x70
        /*0062*/ 	.byte	0x73, 0x70, 0x65, 0x63, 0x69, 0x61, 0x6c, 0x69, 0x7a, 0x65, 0x64, 0x2e, 0x68, 0x70, 0x70, 0x00
	.type		__unnamed_1,@object
	.size		__unnamed_1,(.L_0 - __unnamed_1)
__unnamed_1:
        /*0072*/ 	.byte	0x76, 0x6f, 0x69, 0x64, 0x20, 0x63, 0x75, 0x74, 0x6c, 0x61, 0x73, 0x73, 0x3a, 0x3a, 0x67, 0x65
        /* <DEDUP_REMOVED lines=178> */
        /*0ba2*/ 	.byte	0x74, 0x79, 0x5d, 0x00
.L_0:


//--------------------- .nv.shared._ZN7cutlass13device_kernelINS_4gemm6kernel13GemmUniversalIN4cute5tupleIJiiiiEEENS1_10collective13CollectiveMmaINS1_34MainloopSm90TmaGmmaWarpSpecializedILi4ENS5_IJNS4_1CILi4EEESB_NSA_ILi1EEEEEENS1_35KernelTmaWarpSpecializedCooperativeEEENS5_IJNSA_ILi128EEENSA_ILi256EEENSA_ILi32EEEEEENS_10tfloat32_tENS5_IJlSC_lEEESK_SL_NS4_8TiledMMAINS4_8MMA_AtomIJNS4_4SM904GMMA30MMA_64x256x8_F32TF32TF32_SS_TNILNSP_7ScaleInE1ELSR_1EEEEEENS4_6LayoutINS5_IJNSA_ILi2EEESC_SC_EEENS5_IJSC_NSA_ILi0EEESX_EEEEENS5_IJNS4_10UnderscoreES10_S10_EEEEENS4_23SM90_TMA_LOAD_MULTICASTENS4_14ComposedLayoutINS4_7SwizzleILi3ELi4ELi3EEENS4_18smem_ptr_flag_bitsILi32EEENSU_INS5_IJNSA_ILi8EEESI_EEENS5_IJSI_SC_EEEEEEEvNS4_8identityES13_S1D_vS1E_EENS_8epilogue10collective6detail29Sm90TmaWarpSpecializedAdapterINS1H_15DefaultEpilogueISK_SL_SL_NS1G_6thread17LinearCombinationISK_Li1EffLNS1L_9ScaleType4KindE0ELNS_15FloatRoundStyleE2ESK_EENS1_15EpilogueDefaultEEEEEvvEEEEvNT_6ParamsE --------------------------
	.section	.nv.shared._ZN7cutlass13device_kernelINS_4gemm6kernel13GemmUniversalIN4cute5tupleIJiiiiEEENS1_10collective13CollectiveMmaINS1_34MainloopSm90TmaGmmaWarpSpecializedILi4ENS5_IJNS4_1CILi4EEESB_NSA_ILi1EEEEEENS1_35KernelTmaWarpSpecializedCooperativeEEENS5_IJNSA_ILi128EEENSA_ILi256EEENSA_ILi32EEEEEENS_10tfloat32_tENS5_IJlSC_lEEESK_SL_NS4_8TiledMMAINS4_8MMA_AtomIJNS4_4SM904GMMA30MMA_64x256x8_F32TF32TF32_SS_TNILNSP_7ScaleInE1ELSR_1EEEEEENS4_6LayoutINS5_IJNSA_ILi2EEESC_SC_EEENS5_IJSC_NSA_ILi0EEESX_EEEEENS5_IJNS4_10UnderscoreES10_S10_EEEEENS4_23SM90_TMA_LOAD_MULTICASTENS4_14ComposedLayoutINS4_7SwizzleILi3ELi4ELi3EEENS4_18smem_ptr_flag_bitsILi32EEENSU_INS5_IJNSA_ILi8EEESI_EEENS5_IJSI_SC_EEEEEEEvNS4_8identityES13_S1D_vS1E_EENS_8epilogue10collective6detail29Sm90TmaWarpSpecializedAdapterINS1H_15DefaultEpilogueISK_SL_SL_NS1G_6thread17LinearCombinationISK_Li1EffLNS1L_9ScaleType4KindE0ELNS_15FloatRoundStyleE2ESK_EENS1_15EpilogueDefaultEEEEEvvEEEEvNT_6ParamsE,"aw",@nobits
	.sectionflags	@""
	.align	16
	.zero		1024


//--------------------- .nv.shared.reserved.0     --------------------------
	.section	.nv.shared.reserved.0,"aw",@nobits
	.weak		__nv_reservedSMEM_offset_0_alias
	.size		__nv_reservedSMEM_offset_0_alias, 0, 0
	.other		__nv_reservedSMEM_offset_0_alias,@"STO_CUDA_RESERVED_SHARED STV_DEFAULT"
__nv_reservedSMEM_offset_0_alias:
	.zero		0


//--------------------- .nv.global                --------------------------
	.section	.nv.global,"aw",@nobits
.nv.global:
	.type		_ZN40_INTERNAL_7bac6b5e_4_k_cu_5e0eea29_195524cute1_E,@object
	.size		_ZN40_INTERNAL_7bac6b5e_4_k_cu_5e0eea29_195524cute1_E,(_ZN40_INTERNAL_7bac6b5e_4_k_cu_5e0eea29_195524cuda3std3__45__cpo6cbeginE - _ZN40_INTERNAL_7bac6b5e_4_k_cu_5e0eea29_195524cute1_E)
_ZN40_INTERNAL_7bac6b5e_4_k_cu_5e0eea29_195524cute1_E:
	.zero		1
	.type		_ZN40_INTERNAL_7bac6b5e_4_k_cu_5e0eea29_195524cuda3std3__45__cpo6cbeginE,@object
	.size		_ZN40_INTERNAL_7bac6b5e_4_k_cu_5e0eea29_195524cuda3std3__45__cpo6cbeginE,(_ZN40_INTERNAL_7bac6b5e_4_k_cu_5e0eea29_195524cuda3std3__48in_placeE - _ZN40_INTERNAL_7bac6b5e_4_k_cu_5e0eea29_195524cuda3std3__45__cpo6cbeginE)
_ZN40_INTERNAL_7bac6b5e_4_k_cu_5e0eea29_195524cuda3std3__45__cpo6cbeginE:
	.zero		1
	.type		_ZN40_INTERNAL_7bac6b5e_4_k_cu_5e0eea29_195524cuda3std3__48in_placeE,@object
	.size		_ZN40_INTERNAL_7bac6b5e_4_k_cu_5e0eea29_195524cuda3std3__48in_placeE,(_ZN40_INTERNAL_7bac6b5e_4_k_cu_5e0eea29_195524cuda3std6ranges3__45__cpo9iter_moveE - _ZN40_INTERNAL_7bac6b5e_4_k_cu_5e0eea29_195524cuda3std3__48in_placeE)
_ZN40_INTERNAL_7bac6b5e_4_k_cu_5e0eea29_195524cuda3std3__48in_placeE:
	.zero		1
	.type		_ZN40_INTERNAL_7bac6b5e_4_k_cu_5e0eea29_195524cuda3std6ranges3__45__cpo9iter_moveE,@object
	.size		_ZN40_INTERNAL_7bac6b5e_4_k_cu_5e0eea29_195524cuda3std6ranges3__45__cpo9iter_moveE,(_ZN40_INTERNAL_7bac6b5e_4_k_cu_5e0eea29_195524cuda3std3__45__cpo5beginE - _ZN40_INTERNAL_7bac6b5e_4_k_cu_5e0eea29_195524cuda3std6ranges3__45__cpo9iter_moveE)
_ZN40_INTERNAL_7bac6b5e_4_k_cu_5e0eea29_195524cuda3std6ranges3__45__cpo9iter_moveE:
	.zero		1
	.type		_ZN40_INTERNAL_7bac6b5e_4_k_cu_5e0eea29_195524cuda3std3__45__cpo5beginE,@object
	.size		_ZN40_INTERNAL_7bac6b5e_4_k_cu_5e0eea29_195524cuda3std3__45__cpo5beginE,(_ZN40_INTERNAL_7bac6b5e_4_k_cu_5e0eea29_195524cuda3std3__442_GLOBAL__N__7bac6b5e_4_k_cu_5e0eea29_195526ignoreE - _ZN40_INTERNAL_7bac6b5e_4_k_cu_5e0eea29_195524cuda3std3__45__cpo5beginE)
_ZN40_INTERNAL_7bac6b5e_4_k_cu_5e0eea29_195524cuda3std3__45__cpo5beginE:
	.zero		1
	.type		_ZN40_INTERNAL_7bac6b5e_4_k_cu_5e0eea29_195524cuda3std3__442_GLOBAL__N__7bac6b5e_4_k_cu_5e0eea29_195526ignoreE,@object
	.size		_ZN40_INTERNAL_7bac6b5e_4_k_cu_5e0eea29_195524cuda3std3__442_GLOBAL__N__7bac6b5e_4_k_cu_5e0eea29_195526ignoreE,(_ZN40_INTERNAL_7bac6b5e_4_k_cu_5e0eea29_195524cute7productE - _ZN40_INTERNAL_7bac6b5e_4_k_cu_5e0eea29_195524cuda3std3__442_GLOBAL__N__7bac6b5e_4_k_cu_5e0eea29_195526ignoreE)
_ZN40_INTERNAL_7bac6b5e_4_k_cu_5e0eea29_195524cuda3std3__442_GLOBAL__N__7bac6b5e_4_k_cu_5e0eea29_195526ignoreE:
	.zero		1
	.type		_ZN40_INTERNAL_7bac6b5e_4_k_cu_5e0eea29_195524cute7productE,@object
	.size		_ZN40_INTERNAL_7bac6b5e_4_k_cu_5e0eea29_195524cute7productE,(_ZN40_INTERNAL_7bac6b5e_4_k_cu_5e0eea29_195524cuda3std3__45__cpo3endE - _ZN40_INTERNAL_7bac6b5e_4_k_cu_5e0eea29_195524cute7productE)
_ZN40_INTERNAL_7bac6b5e_4_k_cu_5e0eea29_195524cute7productE:
	.zero		1
	.type		_ZN40_INTERNAL_7bac6b5e_4_k_cu_5e0eea29_195524cuda3std3__45__cpo3endE,@object
	.size		_ZN40_INTERNAL_7bac6b5e_4_k_cu_5e0eea29_195524cuda3std3__45__cpo3endE,(_ZN40_INTERNAL_7bac6b5e_4_k_cu_5e0eea29_195524cuda3std3__419piecewise_constructE - _ZN40_INTERNAL_7bac6b5e_4_k_cu_5e0eea29_195524cuda3std3__45__cpo3endE)
_ZN40_INTERNAL_7bac6b5e_4_k_cu_5e0eea29_195524cuda3std3__45__cpo3endE:
	.zero		1
	.type		_ZN40_INTERNAL_7bac6b5e_4_k_cu_5e0eea29_195524cuda3std3__419piecewise_constructE,@object
	.size		_ZN40_INTERNAL_7bac6b5e_4_k_cu_5e0eea29_195524cuda3std3__419piecewise_constructE,(_ZN40_INTERNAL_7bac6b5e_4_k_cu_5e0eea29_195524cuda3std3__45__cpo4cendE - _ZN40_INTERNAL_7bac6b5e_4_k_cu_5e0eea29_195524cuda3std3__419piecewise_constructE)
_ZN40_INTERNAL_7bac6b5e_4_k_cu_5e0eea29_195524cuda3std3__419piecewise_constructE:
	.zero		1
	.type		_ZN40_INTERNAL_7bac6b5e_4_k_cu_5e0eea29_195524cuda3std3__45__cpo4cendE,@object
	.size		_ZN40_INTERNAL_7bac6b5e_4_k_cu_5e0eea29_195524cuda3std3__45__cpo4cendE,(_ZN40_INTERNAL_7bac6b5e_4_k_cu_5e0eea29_195524cuda3std6ranges3__45__cpo4swapE - _ZN40_INTERNAL_7bac6b5e_4_k_cu_5e0eea29_195524cuda3std3__45__cpo4cendE)
_ZN40_INTERNAL_7bac6b5e_4_k_cu_5e0eea29_195524cuda3std3__45__cpo4cendE:
	.zero		1
	.type		_ZN40_INTERNAL_7bac6b5e_4_k_cu_5e0eea29_195524cuda3std6ranges3__45__cpo4swapE,@object
	.size		_ZN40_INTERNAL_7bac6b5e_4_k_cu_5e0eea29_195524cuda3std6ranges3__45__cpo4swapE,(.L_8 - _ZN40_INTERNAL_7bac6b5e_4_k_cu_5e0eea29_195524cuda3std6ranges3__45__cpo4swapE)
_ZN40_INTERNAL_7bac6b5e_4_k_cu_5e0eea29_195524cuda3std6ranges3__45__cpo4swapE:
	.zero		1
.L_8:


//--------------------- .nv.constant0._ZN7cutlass13device_kernelINS_4gemm6kernel13GemmUniversalIN4cute5tupleIJiiiiEEENS1_10collective13CollectiveMmaINS1_34MainloopSm90TmaGmmaWarpSpecializedILi4ENS5_IJNS4_1CILi4EEESB_NSA_ILi1EEEEEENS1_35KernelTmaWarpSpecializedCooperativeEEENS5_IJNSA_ILi128EEENSA_ILi256EEENSA_ILi32EEEEEENS_10tfloat32_tENS5_IJlSC_lEEESK_SL_NS4_8TiledMMAINS4_8MMA_AtomIJNS4_4SM904GMMA30MMA_64x256x8_F32TF32TF32_SS_TNILNSP_7ScaleInE1ELSR_1EEEEEENS4_6LayoutINS5_IJNSA_ILi2EEESC_SC_EEENS5_IJSC_NSA_ILi0EEESX_EEEEENS5_IJNS4_10UnderscoreES10_S10_EEEEENS4_23SM90_TMA_LOAD_MULTICASTENS4_14ComposedLayoutINS4_7SwizzleILi3ELi4ELi3EEENS4_18smem_ptr_flag_bitsILi32EEENSU_INS5_IJNSA_ILi8EEESI_EEENS5_IJSI_SC_EEEEEEEvNS4_8identityES13_S1D_vS1E_EENS_8epilogue10collective6detail29Sm90TmaWarpSpecializedAdapterINS1H_15DefaultEpilogueISK_SL_SL_NS1G_6thread17LinearCombinationISK_Li1EffLNS1L_9ScaleType4KindE0ELNS_15FloatRoundStyleE2ESK_EENS1_15EpilogueDefaultEEEEEvvEEEEvNT_6ParamsE --------------------------
	.section	.nv.constant0._ZN7cutlass13device_kernelINS_4gemm6kernel13GemmUniversalIN4cute5tupleIJiiiiEEENS1_10collective13CollectiveMmaINS1_34MainloopSm90TmaGmmaWarpSpecializedILi4ENS5_IJNS4_1CILi4EEESB_NSA_ILi1EEEEEENS1_35KernelTmaWarpSpecializedCooperativeEEENS5_IJNSA_ILi128EEENSA_ILi256EEENSA_ILi32EEEEEENS_10tfloat32_tENS5_IJlSC_lEEESK_SL_NS4_8TiledMMAINS4_8MMA_AtomIJNS4_4SM904GMMA30MMA_64x256x8_F32TF32TF32_SS_TNILNSP_7ScaleInE1ELSR_1EEEEEENS4_6LayoutINS5_IJNSA_ILi2EEESC_SC_EEENS5_IJSC_NSA_ILi0EEESX_EEEEENS5_IJNS4_10UnderscoreES10_S10_EEEEENS4_23SM90_TMA_LOAD_MULTICASTENS4_14ComposedLayoutINS4_7SwizzleILi3ELi4ELi3EEENS4_18smem_ptr_flag_bitsILi32EEENSU_INS5_IJNSA_ILi8EEESI_EEENS5_IJSI_SC_EEEEEEEvNS4_8identityES13_S1D_vS1E_EENS_8epilogue10collective6detail29Sm90TmaWarpSpecializedAdapterINS1H_15DefaultEpilogueISK_SL_SL_NS1G_6thread17LinearCombinationISK_Li1EffLNS1L_9ScaleType4KindE0ELNS_15FloatRoundStyleE2ESK_EENS1_15EpilogueDefaultEEEEEvvEEEEvNT_6ParamsE,"a",@progbits
	.sectionflags	@""
	.align	4
.nv.constant0._ZN7cutlass13device_kernelINS_4gemm6kernel13GemmUniversalIN4cute5tupleIJiiiiEEENS1_10collective13CollectiveMmaINS1_34MainloopSm90TmaGmmaWarpSpecializedILi4ENS5_IJNS4_1CILi4EEESB_NSA_ILi1EEEEEENS1_35KernelTmaWarpSpecializedCooperativeEEENS5_IJNSA_ILi128EEENSA_ILi256EEENSA_ILi32EEEEEENS_10tfloat32_tENS5_IJlSC_lEEESK_SL_NS4_8TiledMMAINS4_8MMA_AtomIJNS4_4SM904GMMA30MMA_64x256x8_F32TF32TF32_SS_TNILNSP_7ScaleInE1ELSR_1EEEEEENS4_6LayoutINS5_IJNSA_ILi2EEESC_SC_EEENS5_IJSC_NSA_ILi0EEESX_EEEEENS5_IJNS4_10UnderscoreES10_S10_EEEEENS4_23SM90_TMA_LOAD_MULTICASTENS4_14ComposedLayoutINS4_7SwizzleILi3ELi4ELi3EEENS4_18smem_ptr_flag_bitsILi32EEENSU_INS5_IJNSA_ILi8EEESI_EEENS5_IJSI_SC_EEEEEEEvNS4_8identityES13_S1D_vS1E_EENS_8epilogue10collective6detail29Sm90TmaWarpSpecializedAdapterINS1H_15DefaultEpilogueISK_SL_SL_NS1G_6thread17LinearCombinationISK_Li1EffLNS1L_9ScaleType4KindE0ELNS_15FloatRoundStyleE2ESK_EENS1_15EpilogueDefaultEEEEEvvEEEEvNT_6ParamsE:
	.zero		1664


//--------------------- SYMBOLS --------------------------

	.type		.nv.reservedSmem.offset0,@object
	.size		.nv.reservedSmem.offset0,0x4
	.type		__assertfail,@function
